//
// Generated by NVIDIA NVVM Compiler
//
// Compiler Build ID: CL-36424714
// Cuda compilation tools, release 13.0, V13.0.88
// Based on NVVM 20.0.0
//

.version 9.0
.target sm_100
.address_size 64

	// .globl	_Z13initRandStateP17curandStateXORWOWm
.global .align 4 .b8 precalc_xorwow_matrix[102400];
.global .align 4 .b8 precalc_xorwow_offset_matrix[102400];
.global .align 4 .b8 mrg32k3aM1[2304];
.global .align 4 .b8 mrg32k3aM2[2304];
.global .align 4 .b8 mrg32k3aM1SubSeq[2016];
.global .align 4 .b8 mrg32k3aM2SubSeq[2016];
.global .align 4 .b8 mrg32k3aM1Seq[2304];
.global .align 4 .b8 mrg32k3aM2Seq[2304];
.const .align 8 .b8 __cr_lgamma_table[72];

.visible .entry _Z13initRandStateP17curandStateXORWOWm(
	.param .u64 .ptr .align 1 _Z13initRandStateP17curandStateXORWOWm_param_0,
	.param .u64 _Z13initRandStateP17curandStateXORWOWm_param_1
)
{
	.reg .pred 	%p<24>;
	.reg .b32 	%r<410>;
	.reg .b64 	%rd<19>;

	ld.param.u64 	%rd8, [_Z13initRandStateP17curandStateXORWOWm_param_0];
	ld.param.u64 	%rd9, [_Z13initRandStateP17curandStateXORWOWm_param_1];
	cvta.to.global.u64 	%rd10, %rd8;
	mov.u32 	%r182, %tid.x;
	cvt.u64.u32 	%rd18, %r182;
	mul.wide.u32 	%rd11, %r182, 48;
	add.s64 	%rd2, %rd10, %rd11;
	cvt.u32.u64 	%r183, %rd9;
	xor.b32  	%r184, %r183, -1429050551;
	mul.lo.s32 	%r185, %r184, 1099087573;
	{ .reg .b32 tmp; mov.b64 {tmp, %r186}, %rd9; }
	xor.b32  	%r187, %r186, -136515619;
	mul.lo.s32 	%r188, %r187, -1703105765;
	add.s32 	%r189, %r185, %r188;
	add.s32 	%r190, %r189, 6615241;
	add.s32 	%r191, %r185, 123456789;
	st.global.v2.u32 	[%rd2], {%r190, %r191};
	xor.b32  	%r192, %r185, 362436069;
	add.s32 	%r193, %r188, 521288629;
	st.global.v2.u32 	[%rd2+8], {%r192, %r193};
	xor.b32  	%r194, %r188, 88675123;
	add.s32 	%r195, %r185, 5783321;
	st.global.v2.u32 	[%rd2+16], {%r194, %r195};
	setp.eq.s32 	%p1, %r182, 0;
	@%p1 bra 	$L__BB0_42;
	mov.b32 	%r316, 0;
$L__BB0_2:
	and.b64  	%rd4, %rd18, 3;
	setp.eq.s64 	%p2, %rd4, 0;
	@%p2 bra 	$L__BB0_41;
	mul.wide.u32 	%rd12, %r316, 3200;
	mov.u64 	%rd13, precalc_xorwow_matrix;
	add.s64 	%rd5, %rd13, %rd12;
	cvt.u32.u64 	%r2, %rd4;
	mov.b32 	%r317, 0;
$L__BB0_4:
	mov.b32 	%r330, 0;
	mov.u32 	%r331, %r330;
	mov.u32 	%r332, %r330;
	mov.u32 	%r333, %r330;
	mov.u32 	%r334, %r330;
	mov.u32 	%r323, %r330;
$L__BB0_5:
	mul.wide.u32 	%rd14, %r323, 4;
	add.s64 	%rd15, %rd2, %rd14;
	ld.global.u32 	%r10, [%rd15+4];
	shl.b32 	%r11, %r323, 5;
	mov.b32 	%r329, 0;
$L__BB0_6:
	.pragma "nounroll";
	shr.u32 	%r200, %r10, %r329;
	and.b32  	%r201, %r200, 1;
	setp.eq.b32 	%p3, %r201, 1;
	not.pred 	%p4, %p3;
	add.s32 	%r202, %r11, %r329;
	mul.lo.s32 	%r203, %r202, 5;
	mul.wide.u32 	%rd16, %r203, 4;
	add.s64 	%rd6, %rd5, %rd16;
	@%p4 bra 	$L__BB0_8;
	ld.global.u32 	%r204, [%rd6];
	xor.b32  	%r334, %r334, %r204;
	ld.global.u32 	%r205, [%rd6+4];
	xor.b32  	%r333, %r333, %r205;
	ld.global.u32 	%r206, [%rd6+8];
	xor.b32  	%r332, %r332, %r206;
	ld.global.u32 	%r207, [%rd6+12];
	xor.b32  	%r331, %r331, %r207;
	ld.global.u32 	%r208, [%rd6+16];
	xor.b32  	%r330, %r330, %r208;
$L__BB0_8:
	and.b32  	%r210, %r200, 2;
	setp.eq.s32 	%p5, %r210, 0;
	@%p5 bra 	$L__BB0_10;
	ld.global.u32 	%r211, [%rd6+20];
	xor.b32  	%r334, %r334, %r211;
	ld.global.u32 	%r212, [%rd6+24];
	xor.b32  	%r333, %r333, %r212;
	ld.global.u32 	%r213, [%rd6+28];
	xor.b32  	%r332, %r332, %r213;
	ld.global.u32 	%r214, [%rd6+32];
	xor.b32  	%r331, %r331, %r214;
	ld.global.u32 	%r215, [%rd6+36];
	xor.b32  	%r330, %r330, %r215;
$L__BB0_10:
	and.b32  	%r217, %r200, 4;
	setp.eq.s32 	%p6, %r217, 0;
	@%p6 bra 	$L__BB0_12;
	ld.global.u32 	%r218, [%rd6+40];
	xor.b32  	%r334, %r334, %r218;
	ld.global.u32 	%r219, [%rd6+44];
	xor.b32  	%r333, %r333, %r219;
	ld.global.u32 	%r220, [%rd6+48];
	xor.b32  	%r332, %r332, %r220;
	ld.global.u32 	%r221, [%rd6+52];
	xor.b32  	%r331, %r331, %r221;
	ld.global.u32 	%r222, [%rd6+56];
	xor.b32  	%r330, %r330, %r222;
$L__BB0_12:
	and.b32  	%r224, %r200, 8;
	setp.eq.s32 	%p7, %r224, 0;
	@%p7 bra 	$L__BB0_14;
	ld.global.u32 	%r225, [%rd6+60];
	xor.b32  	%r334, %r334, %r225;
	ld.global.u32 	%r226, [%rd6+64];
	xor.b32  	%r333, %r333, %r226;
	ld.global.u32 	%r227, [%rd6+68];
	xor.b32  	%r332, %r332, %r227;
	ld.global.u32 	%r228, [%rd6+72];
	xor.b32  	%r331, %r331, %r228;
	ld.global.u32 	%r229, [%rd6+76];
	xor.b32  	%r330, %r330, %r229;
$L__BB0_14:
	and.b32  	%r231, %r200, 16;
	setp.eq.s32 	%p8, %r231, 0;
	@%p8 bra 	$L__BB0_16;
	ld.global.u32 	%r232, [%rd6+80];
	xor.b32  	%r334, %r334, %r232;
	ld.global.u32 	%r233, [%rd6+84];
	xor.b32  	%r333, %r333, %r233;
	ld.global.u32 	%r234, [%rd6+88];
	xor.b32  	%r332, %r332, %r234;
	ld.global.u32 	%r235, [%rd6+92];
	xor.b32  	%r331, %r331, %r235;
	ld.global.u32 	%r236, [%rd6+96];
	xor.b32  	%r330, %r330, %r236;
$L__BB0_16:
	and.b32  	%r238, %r200, 32;
	setp.eq.s32 	%p9, %r238, 0;
	@%p9 bra 	$L__BB0_18;
	ld.global.u32 	%r239, [%rd6+100];
	xor.b32  	%r334, %r334, %r239;
	ld.global.u32 	%r240, [%rd6+104];
	xor.b32  	%r333, %r333, %r240;
	ld.global.u32 	%r241, [%rd6+108];
	xor.b32  	%r332, %r332, %r241;
	ld.global.u32 	%r242, [%rd6+112];
	xor.b32  	%r331, %r331, %r242;
	ld.global.u32 	%r243, [%rd6+116];
	xor.b32  	%r330, %r330, %r243;
$L__BB0_18:
	and.b32  	%r245, %r200, 64;
	setp.eq.s32 	%p10, %r245, 0;
	@%p10 bra 	$L__BB0_20;
	ld.global.u32 	%r246, [%rd6+120];
	xor.b32  	%r334, %r334, %r246;
	ld.global.u32 	%r247, [%rd6+124];
	xor.b32  	%r333, %r333, %r247;
	ld.global.u32 	%r248, [%rd6+128];
	xor.b32  	%r332, %r332, %r248;
	ld.global.u32 	%r249, [%rd6+132];
	xor.b32  	%r331, %r331, %r249;
	ld.global.u32 	%r250, [%rd6+136];
	xor.b32  	%r330, %r330, %r250;
$L__BB0_20:
	and.b32  	%r252, %r200, 128;
	setp.eq.s32 	%p11, %r252, 0;
	@%p11 bra 	$L__BB0_22;
	ld.global.u32 	%r253, [%rd6+140];
	xor.b32  	%r334, %r334, %r253;
	ld.global.u32 	%r254, [%rd6+144];
	xor.b32  	%r333, %r333, %r254;
	ld.global.u32 	%r255, [%rd6+148];
	xor.b32  	%r332, %r332, %r255;
	ld.global.u32 	%r256, [%rd6+152];
	xor.b32  	%r331, %r331, %r256;
	ld.global.u32 	%r257, [%rd6+156];
	xor.b32  	%r330, %r330, %r257;
$L__BB0_22:
	and.b32  	%r259, %r200, 256;
	setp.eq.s32 	%p12, %r259, 0;
	@%p12 bra 	$L__BB0_24;
	ld.global.u32 	%r260, [%rd6+160];
	xor.b32  	%r334, %r334, %r260;
	ld.global.u32 	%r261, [%rd6+164];
	xor.b32  	%r333, %r333, %r261;
	ld.global.u32 	%r262, [%rd6+168];
	xor.b32  	%r332, %r332, %r262;
	ld.global.u32 	%r263, [%rd6+172];
	xor.b32  	%r331, %r331, %r263;
	ld.global.u32 	%r264, [%rd6+176];
	xor.b32  	%r330, %r330, %r264;
$L__BB0_24:
	and.b32  	%r266, %r200, 512;
	setp.eq.s32 	%p13, %r266, 0;
	@%p13 bra 	$L__BB0_26;
	ld.global.u32 	%r267, [%rd6+180];
	xor.b32  	%r334, %r334, %r267;
	ld.global.u32 	%r268, [%rd6+184];
	xor.b32  	%r333, %r333, %r268;
	ld.global.u32 	%r269, [%rd6+188];
	xor.b32  	%r332, %r332, %r269;
	ld.global.u32 	%r270, [%rd6+192];
	xor.b32  	%r331, %r331, %r270;
	ld.global.u32 	%r271, [%rd6+196];
	xor.b32  	%r330, %r330, %r271;
$L__BB0_26:
	and.b32  	%r273, %r200, 1024;
	setp.eq.s32 	%p14, %r273, 0;
	@%p14 bra 	$L__BB0_28;
	ld.global.u32 	%r274, [%rd6+200];
	xor.b32  	%r334, %r334, %r274;
	ld.global.u32 	%r275, [%rd6+204];
	xor.b32  	%r333, %r333, %r275;
	ld.global.u32 	%r276, [%rd6+208];
	xor.b32  	%r332, %r332, %r276;
	ld.global.u32 	%r277, [%rd6+212];
	xor.b32  	%r331, %r331, %r277;
	ld.global.u32 	%r278, [%rd6+216];
	xor.b32  	%r330, %r330, %r278;
$L__BB0_28:
	and.b32  	%r280, %r200, 2048;
	setp.eq.s32 	%p15, %r280, 0;
	@%p15 bra 	$L__BB0_30;
	ld.global.u32 	%r281, [%rd6+220];
	xor.b32  	%r334, %r334, %r281;
	ld.global.u32 	%r282, [%rd6+224];
	xor.b32  	%r333, %r333, %r282;
	ld.global.u32 	%r283, [%rd6+228];
	xor.b32  	%r332, %r332, %r283;
	ld.global.u32 	%r284, [%rd6+232];
	xor.b32  	%r331, %r331, %r284;
	ld.global.u32 	%r285, [%rd6+236];
	xor.b32  	%r330, %r330, %r285;
$L__BB0_30:
	and.b32  	%r287, %r200, 4096;
	setp.eq.s32 	%p16, %r287, 0;
	@%p16 bra 	$L__BB0_32;
	ld.global.u32 	%r288, [%rd6+240];
	xor.b32  	%r334, %r334, %r288;
	ld.global.u32 	%r289, [%rd6+244];
	xor.b32  	%r333, %r333, %r289;
	ld.global.u32 	%r290, [%rd6+248];
	xor.b32  	%r332, %r332, %r290;
	ld.global.u32 	%r291, [%rd6+252];
	xor.b32  	%r331, %r331, %r291;
	ld.global.u32 	%r292, [%rd6+256];
	xor.b32  	%r330, %r330, %r292;
$L__BB0_32:
	and.b32  	%r294, %r200, 8192;
	setp.eq.s32 	%p17, %r294, 0;
	@%p17 bra 	$L__BB0_34;
	ld.global.u32 	%r295, [%rd6+260];
	xor.b32  	%r334, %r334, %r295;
	ld.global.u32 	%r296, [%rd6+264];
	xor.b32  	%r333, %r333, %r296;
	ld.global.u32 	%r297, [%rd6+268];
	xor.b32  	%r332, %r332, %r297;
	ld.global.u32 	%r298, [%rd6+272];
	xor.b32  	%r331, %r331, %r298;
	ld.global.u32 	%r299, [%rd6+276];
	xor.b32  	%r330, %r330, %r299;
$L__BB0_34:
	and.b32  	%r301, %r200, 16384;
	setp.eq.s32 	%p18, %r301, 0;
	@%p18 bra 	$L__BB0_36;
	ld.global.u32 	%r302, [%rd6+280];
	xor.b32  	%r334, %r334, %r302;
	ld.global.u32 	%r303, [%rd6+284];
	xor.b32  	%r333, %r333, %r303;
	ld.global.u32 	%r304, [%rd6+288];
	xor.b32  	%r332, %r332, %r304;
	ld.global.u32 	%r305, [%rd6+292];
	xor.b32  	%r331, %r331, %r305;
	ld.global.u32 	%r306, [%rd6+296];
	xor.b32  	%r330, %r330, %r306;
$L__BB0_36:
	and.b32  	%r308, %r200, 32768;
	setp.eq.s32 	%p19, %r308, 0;
	@%p19 bra 	$L__BB0_38;
	ld.global.u32 	%r309, [%rd6+300];
	xor.b32  	%r334, %r334, %r309;
	ld.global.u32 	%r310, [%rd6+304];
	xor.b32  	%r333, %r333, %r310;
	ld.global.u32 	%r311, [%rd6+308];
	xor.b32  	%r332, %r332, %r311;
	ld.global.u32 	%r312, [%rd6+312];
	xor.b32  	%r331, %r331, %r312;
	ld.global.u32 	%r313, [%rd6+316];
	xor.b32  	%r330, %r330, %r313;
$L__BB0_38:
	add.s32 	%r329, %r329, 16;
	setp.ne.s32 	%p20, %r329, 32;
	@%p20 bra 	$L__BB0_6;
	mad.lo.s32 	%r314, %r323, -31, %r11;
	add.s32 	%r323, %r314, 1;
	setp.ne.s32 	%p21, %r323, 5;
	@%p21 bra 	$L__BB0_5;
	st.global.u32 	[%rd2+4], %r334;
	st.global.u32 	[%rd2+8], %r333;
	st.global.u32 	[%rd2+12], %r332;
	st.global.u32 	[%rd2+16], %r331;
	st.global.u32 	[%rd2+20], %r330;
	add.s32 	%r317, %r317, 1;
	setp.lt.u32 	%p22, %r317, %r2;
	@%p22 bra 	$L__BB0_4;
$L__BB0_41:
	shr.u64 	%rd7, %rd18, 2;
	add.s32 	%r316, %r316, 1;
	setp.gt.u64 	%p23, %rd18, 3;
	mov.u64 	%rd18, %rd7;
	@%p23 bra 	$L__BB0_2;
$L__BB0_42:
	mov.b32 	%r315, 0;
	st.global.v2.u32 	[%rd2+24], {%r315, %r315};
	st.global.u32 	[%rd2+32], %r315;
	mov.b64 	%rd17, 0;
	st.global.u64 	[%rd2+40], %rd17;
	ret;

}
	// .globl	_Z6calcPiP17curandStateXORWOWPmm
.visible .entry _Z6calcPiP17curandStateXORWOWPmm(
	.param .u64 .ptr .align 1 _Z6calcPiP17curandStateXORWOWPmm_param_0,
	.param .u64 .ptr .align 1 _Z6calcPiP17curandStateXORWOWPmm_param_1,
	.param .u64 _Z6calcPiP17curandStateXORWOWPmm_param_2
)
{
	.reg .pred 	%p<11>;
	.reg .b32 	%r<164>;
	.reg .b32 	%f<32>;
	.reg .b64 	%rd<44>;
	.reg .b64 	%fd<2>;

	ld.param.u64 	%rd19, [_Z6calcPiP17curandStateXORWOWPmm_param_0];
	ld.param.u64 	%rd17, [_Z6calcPiP17curandStateXORWOWPmm_param_1];
	ld.param.u64 	%rd20, [_Z6calcPiP17curandStateXORWOWPmm_param_2];
	cvta.to.global.u64 	%rd21, %rd19;
	mov.u32 	%r1, %tid.x;
	mul.lo.s64 	%rd1, %rd20, %rd20;
	mul.wide.u32 	%rd22, %r1, 48;
	add.s64 	%rd2, %rd21, %rd22;
	ld.global.v2.u32 	{%r163, %r162}, [%rd2];
	ld.global.v2.u32 	{%r161, %r160}, [%rd2+8];
	ld.global.v2.u32 	{%r159, %r158}, [%rd2+16];
	ld.global.v2.u32 	{%r8, %r9}, [%rd2+24];
	ld.global.f32 	%f1, [%rd2+32];
	ld.global.f64 	%fd1, [%rd2+40];
	setp.lt.u64 	%p1, %rd1, 1024;
	mov.b64 	%rd43, 0;
	@%p1 bra 	$L__BB1_8;
	shr.u64 	%rd3, %rd1, 10;
	and.b64  	%rd41, %rd3, 3;
	setp.lt.u64 	%p2, %rd1, 4096;
	mov.b64 	%rd43, 0;
	mov.u32 	%r146, %r163;
	@%p2 bra 	$L__BB1_5;
	and.b64  	%rd37, %rd3, 18014398509481980;
	add.s32 	%r135, %r163, 1449748;
	mov.b64 	%rd43, 0;
$L__BB1_3:
	shr.u32 	%r53, %r162, 2;
	xor.b32  	%r54, %r53, %r162;
	shl.b32 	%r55, %r158, 4;
	shl.b32 	%r56, %r54, 1;
	xor.b32  	%r57, %r55, %r56;
	xor.b32  	%r58, %r57, %r158;
	xor.b32  	%r59, %r58, %r54;
	add.s32 	%r60, %r135, %r59;
	add.s32 	%r61, %r60, -1087311;
	cvt.rn.f32.u32 	%f2, %r61;
	fma.rn.f32 	%f3, %f2, 0f2F800000, 0f2F000000;
	shr.u32 	%r62, %r161, 2;
	xor.b32  	%r63, %r62, %r161;
	shl.b32 	%r64, %r59, 4;
	shl.b32 	%r65, %r63, 1;
	xor.b32  	%r66, %r65, %r64;
	xor.b32  	%r67, %r66, %r63;
	xor.b32  	%r68, %r67, %r59;
	add.s32 	%r69, %r135, %r68;
	add.s32 	%r70, %r69, -724874;
	cvt.rn.f32.u32 	%f4, %r70;
	fma.rn.f32 	%f5, %f4, 0f2F800000, 0f2F000000;
	mul.f32 	%f6, %f5, %f5;
	fma.rn.f32 	%f7, %f3, %f3, %f6;
	setp.le.f32 	%p3, %f7, 0f3F800000;
	selp.u64 	%rd26, 1, 0, %p3;
	add.s64 	%rd27, %rd43, %rd26;
	shr.u32 	%r71, %r160, 2;
	xor.b32  	%r72, %r71, %r160;
	shl.b32 	%r73, %r68, 4;
	shl.b32 	%r74, %r72, 1;
	xor.b32  	%r75, %r73, %r74;
	xor.b32  	%r76, %r75, %r68;
	xor.b32  	%r77, %r76, %r72;
	add.s32 	%r78, %r135, %r77;
	add.s32 	%r79, %r78, -362437;
	cvt.rn.f32.u32 	%f8, %r79;
	fma.rn.f32 	%f9, %f8, 0f2F800000, 0f2F000000;
	shr.u32 	%r80, %r159, 2;
	xor.b32  	%r81, %r80, %r159;
	shl.b32 	%r82, %r77, 4;
	shl.b32 	%r83, %r81, 1;
	xor.b32  	%r84, %r83, %r82;
	xor.b32  	%r85, %r84, %r81;
	xor.b32  	%r162, %r85, %r77;
	shr.u32 	%r86, %r158, 2;
	xor.b32  	%r87, %r86, %r158;
	shl.b32 	%r88, %r162, 4;
	shl.b32 	%r89, %r87, 1;
	xor.b32  	%r90, %r88, %r89;
	xor.b32  	%r91, %r90, %r162;
	xor.b32  	%r161, %r91, %r87;
	shr.u32 	%r92, %r59, 2;
	xor.b32  	%r93, %r92, %r59;
	shl.b32 	%r94, %r161, 4;
	shl.b32 	%r95, %r93, 1;
	xor.b32  	%r96, %r95, %r94;
	xor.b32  	%r97, %r96, %r93;
	xor.b32  	%r160, %r97, %r161;
	shr.u32 	%r98, %r68, 2;
	xor.b32  	%r99, %r98, %r68;
	shl.b32 	%r100, %r160, 4;
	shl.b32 	%r101, %r99, 1;
	xor.b32  	%r102, %r100, %r101;
	xor.b32  	%r103, %r102, %r160;
	xor.b32  	%r159, %r103, %r99;
	shr.u32 	%r104, %r77, 2;
	xor.b32  	%r105, %r104, %r77;
	shl.b32 	%r106, %r159, 4;
	shl.b32 	%r107, %r105, 1;
	xor.b32  	%r108, %r107, %r106;
	xor.b32  	%r109, %r108, %r105;
	xor.b32  	%r158, %r109, %r159;
	add.s32 	%r110, %r135, %r158;
	add.s32 	%r111, %r162, %r135;
	cvt.rn.f32.u32 	%f10, %r111;
	fma.rn.f32 	%f11, %f10, 0f2F800000, 0f2F000000;
	mul.f32 	%f12, %f11, %f11;
	fma.rn.f32 	%f13, %f9, %f9, %f12;
	setp.le.f32 	%p4, %f13, 0f3F800000;
	selp.u64 	%rd28, 1, 0, %p4;
	add.s64 	%rd29, %rd27, %rd28;
	add.s32 	%r112, %r135, %r161;
	add.s32 	%r113, %r112, 362437;
	cvt.rn.f32.u32 	%f14, %r113;
	fma.rn.f32 	%f15, %f14, 0f2F800000, 0f2F000000;
	add.s32 	%r114, %r135, %r160;
	add.s32 	%r115, %r114, 724874;
	cvt.rn.f32.u32 	%f16, %r115;
	fma.rn.f32 	%f17, %f16, 0f2F800000, 0f2F000000;
	mul.f32 	%f18, %f17, %f17;
	fma.rn.f32 	%f19, %f15, %f15, %f18;
	setp.le.f32 	%p5, %f19, 0f3F800000;
	selp.u64 	%rd30, 1, 0, %p5;
	add.s64 	%rd31, %rd29, %rd30;
	add.s32 	%r116, %r135, %r159;
	add.s32 	%r117, %r116, 1087311;
	cvt.rn.f32.u32 	%f20, %r117;
	fma.rn.f32 	%f21, %f20, 0f2F800000, 0f2F000000;
	add.s32 	%r118, %r110, 1449748;
	cvt.rn.f32.u32 	%f22, %r118;
	fma.rn.f32 	%f23, %f22, 0f2F800000, 0f2F000000;
	mul.f32 	%f24, %f23, %f23;
	fma.rn.f32 	%f25, %f21, %f21, %f24;
	setp.le.f32 	%p6, %f25, 0f3F800000;
	selp.u64 	%rd32, 1, 0, %p6;
	add.s64 	%rd43, %rd31, %rd32;
	add.s32 	%r135, %r135, 2899496;
	add.s64 	%rd37, %rd37, -4;
	setp.ne.s64 	%p7, %rd37, 0;
	@%p7 bra 	$L__BB1_3;
	add.s32 	%r146, %r135, -1449748;
$L__BB1_5:
	cvt.u32.u64 	%r119, %rd3;
	mad.lo.s32 	%r163, %r119, 724874, %r163;
	setp.eq.s64 	%p8, %rd41, 0;
	@%p8 bra 	$L__BB1_8;
	add.s32 	%r152, %r146, 724874;
	mov.u32 	%r155, %r161;
	mov.u32 	%r157, %r162;
$L__BB1_7:
	.pragma "nounroll";
	mov.u32 	%r162, %r160;
	mov.u32 	%r160, %r158;
	mov.u32 	%r161, %r159;
	shr.u32 	%r120, %r157, 2;
	xor.b32  	%r121, %r120, %r157;
	shl.b32 	%r122, %r160, 4;
	shl.b32 	%r123, %r121, 1;
	xor.b32  	%r124, %r122, %r123;
	xor.b32  	%r125, %r124, %r160;
	xor.b32  	%r159, %r125, %r121;
	add.s32 	%r126, %r152, %r159;
	add.s32 	%r127, %r126, -362437;
	cvt.rn.f32.u32 	%f26, %r127;
	fma.rn.f32 	%f27, %f26, 0f2F800000, 0f2F000000;
	shr.u32 	%r128, %r155, 2;
	xor.b32  	%r129, %r128, %r155;
	shl.b32 	%r130, %r159, 4;
	shl.b32 	%r131, %r129, 1;
	xor.b32  	%r132, %r131, %r130;
	xor.b32  	%r133, %r132, %r129;
	xor.b32  	%r158, %r133, %r159;
	add.s32 	%r134, %r152, %r158;
	cvt.rn.f32.u32 	%f28, %r134;
	fma.rn.f32 	%f29, %f28, 0f2F800000, 0f2F000000;
	mul.f32 	%f30, %f29, %f29;
	fma.rn.f32 	%f31, %f27, %f27, %f30;
	setp.le.f32 	%p9, %f31, 0f3F800000;
	selp.u64 	%rd33, 1, 0, %p9;
	add.s64 	%rd43, %rd43, %rd33;
	add.s32 	%r152, %r152, 724874;
	add.s64 	%rd41, %rd41, -1;
	setp.ne.s64 	%p10, %rd41, 0;
	mov.u32 	%r155, %r161;
	mov.u32 	%r157, %r162;
	@%p10 bra 	$L__BB1_7;
$L__BB1_8:
	cvta.to.global.u64 	%rd34, %rd17;
	st.global.v2.u32 	[%rd2], {%r163, %r162};
	st.global.v2.u32 	[%rd2+8], {%r161, %r160};
	st.global.v2.u32 	[%rd2+16], {%r159, %r158};
	st.global.v2.u32 	[%rd2+24], {%r8, %r9};
	st.global.f32 	[%rd2+32], %f1;
	st.global.f64 	[%rd2+40], %fd1;
	mul.wide.u32 	%rd35, %r1, 8;
	add.s64 	%rd36, %rd34, %rd35;
	st.global.u64 	[%rd36], %rd43;
	ret;

}


// ===== COMPILED SASS (sm_100) =====

	.target	sm_100

	.elftype	@"ET_EXEC"


//--------------------- .note.nv.tkinfo           --------------------------
	.section	.note.nv.tkinfo,"",@"SHT_NOTE"
	.sectionflags	@"SHF_NOTE_NV_TKINFO"
	.tkinfo
        /*0018*/ 	.word	0x00000002
        /*0030*/ 	.string	""
        /*0030*/ 	.string	"ptxas"
        /*0030*/ 	.string	"Cuda compilation tools, release 13.0, V13.0.88"
        /*0030*/ 	.string	"Build cuda_13.0.r13.0/compiler.36424714_0"
        /*0030*/ 	.string	"-arch sm_100 -m 64 "



//--------------------- .note.nv.cuinfo           --------------------------
	.section	.note.nv.cuinfo,"",@"SHT_NOTE"
	.sectionflags	@"SHF_NOTE_NV_CUINFO"
        /*0018*/ 	.short	0x0002
        /*001a*/ 	.short	0x0064
        /*001c*/ 	.short	0x0082
	.zero		2


//--------------------- .nv.info                  --------------------------
	.section	.nv.info,"",@"SHT_CUDA_INFO"
	.align	4


	//----- nvinfo : EIATTR_REGCOUNT
	.align		4
        /*0000*/ 	.byte	0x04, 0x2f
        /*0002*/ 	.short	(.L_10 - .L_9)
	.align		4
.L_9:
        /*0004*/ 	.word	index@(_Z13initRandStateP17curandStateXORWOWm)
        /*0008*/ 	.word	0x0000001f


	//----- nvinfo : EIATTR_FRAME_SIZE
	.align		4
.L_10:
        /*000c*/ 	.byte	0x04, 0x11
        /*000e*/ 	.short	(.L_12 - .L_11)
	.align		4
.L_11:
        /*0010*/ 	.word	index@(_Z13initRandStateP17curandStateXORWOWm)
        /*0014*/ 	.word	0x00000000


	//----- nvinfo : EIATTR_REGCOUNT
	.align		4
.L_12:
        /*0018*/ 	.byte	0x04, 0x2f
        /*001a*/ 	.short	(.L_14 - .L_13)
	.align		4
.L_13:
        /*001c*/ 	.word	index@(_Z6calcPiP17curandStateXORWOWPmm)
        /*0020*/ 	.word	0x0000001e


	//----- nvinfo : EIATTR_FRAME_SIZE
	.align		4
.L_14:
        /*0024*/ 	.byte	0x04, 0x11
        /*0026*/ 	.short	(.L_16 - .L_15)
	.align		4
.L_15:
        /*0028*/ 	.word	index@(_Z6calcPiP17curandStateXORWOWPmm)
        /*002c*/ 	.word	0x00000000


	//----- nvinfo : EIATTR_MIN_STACK_SIZE
	.align		4
.L_16:
        /*0030*/ 	.byte	0x04, 0x12
        /*0032*/ 	.short	(.L_18 - .L_17)
	.align		4
.L_17:
        /*0034*/ 	.word	index@(_Z6calcPiP17curandStateXORWOWPmm)
        /*0038*/ 	.word	0x00000000


	//----- nvinfo : EIATTR_MIN_STACK_SIZE
	.align		4
.L_18:
        /*003c*/ 	.byte	0x04, 0x12
        /*003e*/ 	.short	(.L_20 - .L_19)
	.align		4
.L_19:
        /*0040*/ 	.word	index@(_Z13initRandStateP17curandStateXORWOWm)
        /*0044*/ 	.word	0x00000000
.L_20:


//--------------------- .nv.compat                --------------------------
	.section	.nv.compat,"",@"SHT_CUDA_COMPAT_INFO"
	.align	4
        /*0000*/ 	.byte	0x02, 0x09, 0x00, 0x00, 0x02, 0x02, 0x01, 0x00, 0x02, 0x05, 0x05, 0x00, 0x03, 0x07, 0x01, 0x01
        /*0010*/ 	.byte	0x02, 0x03, 0x00, 0x00, 0x02, 0x06, 0x01, 0x00, 0x04, 0x0b, 0x08, 0x00, 0x01, 0x00, 0x00, 0x00
        /*0020*/ 	.byte	0x00, 0x00, 0x00, 0x00


//--------------------- .nv.info._Z6calcPiP17curandStateXORWOWPmm --------------------------
	.section	.nv.info._Z6calcPiP17curandStateXORWOWPmm,"",@"SHT_CUDA_INFO"
	.sectionflags	@""
	.align	4


	//----- nvinfo : EIATTR_CUDA_API_VERSION
	.align		4
        /*0000*/ 	.byte	0x04, 0x37
        /*0002*/ 	.short	(.L_22 - .L_21)
.L_21:
        /*0004*/ 	.word	0x00000082


	//----- nvinfo : EIATTR_KPARAM_INFO
	.align		4
.L_22:
        /*0008*/ 	.byte	0x04, 0x17
        /*000a*/ 	.short	(.L_24 - .L_23)
.L_23:
        /*000c*/ 	.word	0x00000000
        /*0010*/ 	.short	0x0002
        /*0012*/ 	.short	0x0010
        /*0014*/ 	.byte	0x00, 0xf0, 0x21, 0x00


	//----- nvinfo : EIATTR_KPARAM_INFO
	.align		4
.L_24:
        /*0018*/ 	.byte	0x04, 0x17
        /*001a*/ 	.short	(.L_26 - .L_25)
.L_25:
        /*001c*/ 	.word	0x00000000
        /*0020*/ 	.short	0x0001
        /*0022*/ 	.short	0x0008
        /*0024*/ 	.byte	0x00, 0xf5, 0x21, 0x00


	//----- nvinfo : EIATTR_KPARAM_INFO
	.align		4
.L_26:
        /*0028*/ 	.byte	0x04, 0x17
        /*002a*/ 	.short	(.L_28 - .L_27)
.L_27:
        /*002c*/ 	.word	0x00000000
        /*0030*/ 	.short	0x0000
        /*0032*/ 	.short	0x0000
        /*0034*/ 	.byte	0x00, 0xf5, 0x21, 0x00


	//----- nvinfo : EIATTR_SPARSE_MMA_MASK
	.align		4
.L_28:
        /*0038*/ 	.byte	0x03, 0x50
        /*003a*/ 	.short	0x0000


	//----- nvinfo : EIATTR_MAXREG_COUNT
	.align		4
        /*003c*/ 	.byte	0x03, 0x1b
        /*003e*/ 	.short	0x00ff


	//----- nvinfo : EIATTR_MERCURY_ISA_VERSION
	.align		4
        /*0040*/ 	.byte	0x03, 0x5f
        /*0042*/ 	.short	0x0101


	//----- nvinfo : EIATTR_VRC_CTA_INIT_COUNT
	.align		4
        /*0044*/ 	.byte	0x02, 0x4a
	.zero		1
	.zero		1


	//----- nvinfo : EIATTR_EXIT_INSTR_OFFSETS
	.align		4
        /*0048*/ 	.byte	0x04, 0x1c
        /*004a*/ 	.short	(.L_30 - .L_29)


	//   ....[0]....
.L_29:
        /*004c*/ 	.word	0x00000bd0


	//----- nvinfo : EIATTR_CBANK_PARAM_SIZE
	.align		4
.L_30:
        /*0050*/ 	.byte	0x03, 0x19
        /*0052*/ 	.short	0x0018


	//----- nvinfo : EIATTR_PARAM_CBANK
	.align		4
        /*0054*/ 	.byte	0x04, 0x0a
        /*0056*/ 	.short	(.L_32 - .L_31)
	.align		4
.L_31:
        /*0058*/ 	.word	index@(.nv.constant0._Z6calcPiP17curandStateXORWOWPmm)
        /*005c*/ 	.short	0x0380
        /*005e*/ 	.short	0x0018


	//----- nvinfo : EIATTR_SW_WAR
	.align		4
.L_32:
        /*0060*/ 	.byte	0x04, 0x36
        /*0062*/ 	.short	(.L_34 - .L_33)
.L_33:
        /*0064*/ 	.word	0x00000008
.L_34:


//--------------------- .nv.info._Z13initRandStateP17curandStateXORWOWm --------------------------
	.section	.nv.info._Z13initRandStateP17curandStateXORWOWm,"",@"SHT_CUDA_INFO"
	.sectionflags	@""
	.align	4


	//----- nvinfo : EIATTR_CUDA_API_VERSION
	.align		4
        /*0000*/ 	.byte	0x04, 0x37
        /*0002*/ 	.short	(.L_36 - .L_35)
.L_35:
        /*0004*/ 	.word	0x00000082


	//----- nvinfo : EIATTR_KPARAM_INFO
	.align		4
.L_36:
        /*0008*/ 	.byte	0x04, 0x17
        /*000a*/ 	.short	(.L_38 - .L_37)
.L_37:
        /*000c*/ 	.word	0x00000000
        /*0010*/ 	.short	0x0001
        /*0012*/ 	.short	0x0008
        /*0014*/ 	.byte	0x00, 0xf0, 0x21, 0x00


	//----- nvinfo : EIATTR_KPARAM_INFO
	.align		4
.L_38:
        /*0018*/ 	.byte	0x04, 0x17
        /*001a*/ 	.short	(.L_40 - .L_39)
.L_39:
        /*001c*/ 	.word	0x00000000
        /*0020*/ 	.short	0x0000
        /*0022*/ 	.short	0x0000
        /*0024*/ 	.byte	0x00, 0xf5, 0x21, 0x00


	//----- nvinfo : EIATTR_SPARSE_MMA_MASK
	.align		4
.L_40:
        /*0028*/ 	.byte	0x03, 0x50
        /*002a*/ 	.short	0x0000


	//----- nvinfo : EIATTR_MAXREG_COUNT
	.align		4
        /*002c*/ 	.byte	0x03, 0x1b
        /*002e*/ 	.short	0x00ff


	//----- nvinfo : EIATTR_MERCURY_ISA_VERSION
	.align		4
        /*0030*/ 	.byte	0x03, 0x5f
        /*0032*/ 	.short	0x0101


	//----- nvinfo : EIATTR_VRC_CTA_INIT_COUNT
	.align		4
        /*0034*/ 	.byte	0x02, 0x4a
	.zero		1
	.zero		1


	//----- nvinfo : EIATTR_EXIT_INSTR_OFFSETS
	.align		4
        /*0038*/ 	.byte	0x04, 0x1c
        /*003a*/ 	.short	(.L_42 - .L_41)


	//   ....[0]....
.L_41:
        /*003c*/ 	.word	0x00000f20


	//----- nvinfo : EIATTR_CRS_STACK_SIZE
	.align		4
.L_42:
        /*0040*/ 	.byte	0x04, 0x1e
        /*0042*/ 	.short	(.L_44 - .L_43)
.L_43:
        /*0044*/ 	.word	0x00000000


	//----- nvinfo : EIATTR_CBANK_PARAM_SIZE
	.align		4
.L_44:
        /*0048*/ 	.byte	0x03, 0x19
        /*004a*/ 	.short	0x0010


	//----- nvinfo : EIATTR_PARAM_CBANK
	.align		4
        /*004c*/ 	.byte	0x04, 0x0a
        /*004e*/ 	.short	(.L_46 - .L_45)
	.align		4
.L_45:
        /*0050*/ 	.word	index@(.nv.constant0._Z13initRandStateP17curandStateXORWOWm)
        /*0054*/ 	.short	0x0380
        /*0056*/ 	.short	0x0010


	//----- nvinfo : EIATTR_SW_WAR
	.align		4
.L_46:
        /*0058*/ 	.byte	0x04, 0x36
        /*005a*/ 	.short	(.L_48 - .L_47)
.L_47:
        /*005c*/ 	.word	0x00000008
.L_48:


//--------------------- .nv.callgraph             --------------------------
	.section	.nv.callgraph,"",@"SHT_CUDA_CALLGRAPH"
	.align	4
	.sectionentsize	8
	.align		4
        /*0000*/ 	.word	0x00000000
	.align		4
        /*0004*/ 	.word	0xffffffff
	.align		4
        /*0008*/ 	.word	0x00000000
	.align		4
        /*000c*/ 	.word	0xfffffffe
	.align		4
        /*0010*/ 	.word	0x00000000
	.align		4
        /*0014*/ 	.word	0xfffffffd
	.align		4
        /*0018*/ 	.word	0x00000000
	.align		4
        /*001c*/ 	.word	0xfffffffc


//--------------------- .nv.constant4             --------------------------
	.section	.nv.constant4,"a",@progbits
	.align	8
	.align		8
.nv.constant4:
        /*0000*/ 	.dword	precalc_xorwow_matrix
	.align		8
        /*0008*/ 	.dword	precalc_xorwow_offset_matrix
	.align		8
        /*0010*/ 	.dword	mrg32k3aM1
	.align		8
        /*0018*/ 	.dword	mrg32k3aM2
	.align		8
        /*0020*/ 	.dword	mrg32k3aM1SubSeq
	.align		8
        /*0028*/ 	.dword	mrg32k3aM2SubSeq
	.align		8
        /*0030*/ 	.dword	mrg32k3aM1Seq
	.align		8
        /*0038*/ 	.dword	mrg32k3aM2Seq


//--------------------- .nv.constant3             --------------------------
	.section	.nv.constant3,"a",@progbits
	.align	8
.nv.constant3:
	.type		__cr_lgamma_table,@object
	.size		__cr_lgamma_table,(.L_8 - __cr_lgamma_table)
__cr_lgamma_table:
        /*0000*/ 	.byte	0x00, 0x00, 0x00, 0x00, 0x00, 0x00, 0x00, 0x00, 0x00, 0x00, 0x00, 0x00, 0x00, 0x00, 0x00, 0x00
        /*0010*/ 	.byte	0xef, 0x39, 0xfa, 0xfe, 0x42, 0x2e, 0xe6, 0x3f, 0x02, 0x20, 0x2a, 0xfa, 0x0b, 0xab, 0xfc, 0x3f
        /*0020*/ 	.byte	0xf9, 0x2c, 0x92, 0x7c, 0xa7, 0x6c, 0x09, 0x40, 0xc9, 0x79, 0x44, 0x3c, 0x64, 0x26, 0x13, 0x40
        /*0030*/ 	.byte	0xca, 0x01, 0xcf, 0x3a, 0x27, 0x51, 0x1a, 0x40, 0x30, 0xcc, 0x2d, 0xf3, 0xe1, 0x0c, 0x21, 0x40
        /*0040*/ 	.byte	0x0d, 0xb7, 0xfc, 0x82, 0x8e, 0x35, 0x25, 0x40
.L_8:


//--------------------- .text._Z6calcPiP17curandStateXORWOWPmm --------------------------
	.section	.text._Z6calcPiP17curandStateXORWOWPmm,"ax",@progbits
	.align	128
        .global         _Z6calcPiP17curandStateXORWOWPmm
        .type           _Z6calcPiP17curandStateXORWOWPmm,@function
        .size           _Z6calcPiP17curandStateXORWOWPmm,(.L_x_14 - _Z6calcPiP17curandStateXORWOWPmm)
        .other          _Z6calcPiP17curandStateXORWOWPmm,@"STO_CUDA_ENTRY STV_DEFAULT"
_Z6calcPiP17curandStateXORWOWPmm:
.text._Z6calcPiP17curandStateXORWOWPmm:
[----:B------:R-:W-:Y:S01]  /*0000*/  LDC R1, c[0x0][0x37c] ;  /* 0x0000df00ff017b82 */ /* 0x000fe20000000800 */
[----:B------:R-:W0:Y:S07]  /*0010*/  S2R R14, SR_TID.X ;  /* 0x00000000000e7919 */ /* 0x000e2e0000002100 */
[----:B------:R-:W0:Y:S01]  /*0020*/  LDC.64 R4, c[0x0][0x380] ;  /* 0x0000e000ff047b82 */ /* 0x000e220000000a00 */
[----:B------:R-:W1:Y:S01]  /*0030*/  LDCU.64 UR8, c[0x0][0x358] ;  /* 0x00006b00ff0877ac */ /* 0x000e620008000a00 */
[----:B------:R-:W2:Y:S01]  /*0040*/  LDCU.64 UR6, c[0x0][0x390] ;  /* 0x00007200ff0677ac */ /* 0x000ea20008000a00 */
[----:B0-----:R-:W-:-:S05]  /*0050*/  IMAD.WIDE.U32 R4, R14, 0x30, R4 ;  /* 0x000000300e047825 */ /* 0x001fca00078e0004 */
[----:B-1----:R0:W5:Y:S04]  /*0060*/  LDG.E R17, desc[UR8][R4.64+0x20] ;  /* 0x0000200804117981 */ /* 0x002168000c1e1900 */
[----:B------:R0:W5:Y:S04]  /*0070*/  LDG.E.64 R6, desc[UR8][R4.64+0x28] ;  /* 0x0000280804067981 */ /* 0x000168000c1e1b00 */
[----:B------:R0:W5:Y:S04]  /*0080*/  LDG.E.64 R8, desc[UR8][R4.64] ;  /* 0x0000000804087981 */ /* 0x000168000c1e1b00 */
[----:B------:R0:W5:Y:S04]  /*0090*/  LDG.E.64 R2, desc[UR8][R4.64+0x8] ;  /* 0x0000080804027981 */ /* 0x000168000c1e1b00 */
[----:B------:R0:W5:Y:S04]  /*00a0*/  LDG.E.64 R10, desc[UR8][R4.64+0x10] ;  /* 0x00001008040a7981 */ /* 0x000168000c1e1b00 */
[----:B------:R0:W5:Y:S01]  /*00b0*/  LDG.E.64 R12, desc[UR8][R4.64+0x18] ;  /* 0x00001808040c7981 */ /* 0x000162000c1e1b00 */
[----:B--2---:R-:W-:Y:S01]  /*00c0*/  UIMAD UR4, UR7, UR6, URZ ;  /* 0x00000006070472a4 */ /* 0x004fe2000f8e02ff */
[----:B------:R-:W-:Y:S01]  /*00d0*/  IMAD.MOV.U32 R0, RZ, RZ, RZ ;  /* 0x000000ffff007224 */ /* 0x000fe200078e00ff */
[----:B------:R-:W-:Y:S01]  /*00e0*/  UIMAD.WIDE.U32 UR12, UR6, UR6, URZ ;  /* 0x00000006060c72a5 */ /* 0x000fe2000f8e00ff */
[----:B------:R-:W-:Y:S01]  /*00f0*/  IMAD.MOV.U32 R15, RZ, RZ, RZ ;  /* 0x000000ffff0f7224 */ /* 0x000fe200078e00ff */
[----:B------:R-:W-:-:S02]  /*0100*/  UIMAD UR4, UR6, UR7, UR4 ;  /* 0x00000007060472a4 */ /* 0x000fc4000f8e0204 */
[----:B------:R-:W-:Y:S02]  /*0110*/  UISETP.GE.U32.AND UP0, UPT, UR12, 0x400, UPT ;  /* 0x000004000c00788c */ /* 0x000fe4000bf06070 */
[----:B------:R-:W-:-:S04]  /*0120*/  UIADD3 UR5, UPT, UPT, UR13, UR4, URZ ;  /* 0x000000040d057290 */ /* 0x000fc8000fffe0ff */
[----:B------:R-:W-:-:S09]  /*0130*/  UISETP.GE.U32.AND.EX UP0, UPT, UR5, URZ, UPT, UP0 ;  /* 0x000000ff0500728c */ /* 0x000fd2000bf06100 */
[----:B0-----:R-:W-:Y:S05]  /*0140*/  BRA.U !UP0, `(.L_x_0) ;  /* 0x0000000908787547 */ /* 0x001fea000b800000 */
[----:B------:R-:W-:Y:S01]  /*0150*/  UISETP.GE.U32.AND UP0, UPT, UR12, 0x1000, UPT ;  /* 0x000010000c00788c */ /* 0x000fe2000bf06070 */
[----:B------:R-:W-:Y:S01]  /*0160*/  IMAD.MOV.U32 R0, RZ, RZ, RZ ;  /* 0x000000ffff007224 */ /* 0x000fe200078e00ff */
[----:B------:R-:W-:Y:S01]  /*0170*/  USHF.R.U64 UR10, UR12, 0xa, UR5 ;  /* 0x0000000a0c0a7899 */ /* 0x000fe20008001205 */
[----:B------:R-:W-:Y:S01]  /*0180*/  IMAD.MOV.U32 R15, RZ, RZ, RZ ;  /* 0x000000ffff0f7224 */ /* 0x000fe200078e00ff */
[----:B------:R-:W-:Y:S01]  /*0190*/  UISETP.GE.U32.AND.EX UP0, UPT, UR5, URZ, UPT, UP0 ;  /* 0x000000ff0500728c */ /* 0x000fe2000bf06100 */
[----:B-----5:R-:W-:Y:S01]  /*01a0*/  IMAD.MOV.U32 R16, RZ, RZ, R8 ;  /* 0x000000ffff107224 */ /* 0x020fe200078e0008 */
[----:B------:R-:W-:Y:S01]  /*01b0*/  ULOP3.LUT UR7, UR10, 0x3, URZ, 0xc0, !UPT ;  /* 0x000000030a077892 */ /* 0x000fe2000f8ec0ff */
[----:B------:R-:W-:-:S06]  /*01c0*/  UMOV UR4, URZ ;  /* 0x000000ff00047c82 */ /* 0x000fcc0008000000 */
[----:B------:R-:W-:Y:S05]  /*01d0*/  BRA.U !UP0, `(.L_x_1) ;  /* 0x0000000508a87547 */ /* 0x000fea000b800000 */
[----:B------:R-:W-:Y:S01]  /*01e0*/  USHF.R.U32.HI UR5, URZ, 0xa, UR5 ;  /* 0x0000000aff057899 */ /* 0x000fe20008011605 */
[----:B------:R-:W-:Y:S01]  /*01f0*/  VIADD R16, R8, 0x161f14 ;  /* 0x00161f1408107836 */ /* 0x000fe20000000000 */
[----:B------:R-:W-:Y:S01]  /*0200*/  ULOP3.LUT UR6, UR10, 0xfffffffc, URZ, 0xc0, !UPT ;  /* 0xfffffffc0a067892 */ /* 0x000fe2000f8ec0ff */
[----:B------:R-:W-:Y:S01]  /*0210*/  IMAD.MOV.U32 R0, RZ, RZ, RZ ;  /* 0x000000ffff007224 */ /* 0x000fe200078e00ff */
[----:B------:R-:W-:Y:S01]  /*0220*/  ULOP3.LUT UR5, UR5, 0x3fffff, URZ, 0xc0, !UPT ;  /* 0x003fffff05057892 */ /* 0x000fe2000f8ec0ff */
[----:B------:R-:W-:-:S11]  /*0230*/  IMAD.MOV.U32 R15, RZ, RZ, RZ ;  /* 0x000000ffff0f7224 */ /* 0x000fd600078e00ff */
.L_x_2:
[----:B------:R-:W-:Y:S01]  /*0240*/  SHF.R.U32.HI R18, RZ, 0x2, R9 ;  /* 0x00000002ff127819 */ /* 0x000fe20000011609 */
[----:B------:R-:W-:Y:S01]  /*0250*/  IMAD.SHL.U32 R20, R11, 0x10, RZ ;  /* 0x000000100b147824 */ /* 0x000fe200078e00ff */
[----:B------:R-:W-:Y:S01]  /*0260*/  SHF.R.U32.HI R19, RZ, 0x2, R2 ;  /* 0x00000002ff137819 */ /* 0x000fe20000011602 */
[----:B------:R-:W-:Y:S01]  /*0270*/  UIADD3 UR6, UP0, UPT, UR6, -0x4, URZ ;  /* 0xfffffffc06067890 */ /* 0x000fe2000ff1e0ff */
[----:B------:R-:W-:Y:S02]  /*0280*/  LOP3.LUT R18, R18, R9, RZ, 0x3c, !PT ;  /* 0x0000000912127212 */ /* 0x000fe400078e3cff */
[----:B------:R-:W-:Y:S01]  /*0290*/  LOP3.LUT R2, R19, R2, RZ, 0x3c, !PT ;  /* 0x0000000213027212 */ /* 0x000fe200078e3cff */
[----:B------:R-:W-:Y:S02]  /*02a0*/  UIADD3.X UR5, UPT, UPT, UR5, -0x1, URZ, UP0, !UPT ;  /* 0xffffffff05057890 */ /* 0x000fe400087fe4ff */
[----:B------:R-:W-:Y:S01]  /*02b0*/  IMAD.SHL.U32 R9, R18, 0x2, RZ ;  /* 0x0000000212097824 */ /* 0x000fe200078e00ff */
[----:B------:R-:W-:-:S04]  /*02c0*/  UISETP.NE.U32.AND UP0, UPT, UR6, URZ, UPT ;  /* 0x000000ff0600728c */ /* 0x000fc8000bf05070 */
[----:B------:R-:W-:Y:S01]  /*02d0*/  LOP3.LUT R9, R11, R20, R9, 0x96, !PT ;  /* 0x000000140b097212 */ /* 0x000fe200078e9609 */
[----:B------:R-:W-:Y:S01]  /*02e0*/  UISETP.NE.AND.EX UP0, UPT, UR5, URZ, UPT, UP0 ;  /* 0x000000ff0500728c */ /* 0x000fe2000bf05300 */
[----:B------:R-:W-:Y:S02]  /*02f0*/  SHF.R.U32.HI R20, RZ, 0x2, R3 ;  /* 0x00000002ff147819 */ /* 0x000fe40000011603 */
[----:B------:R-:W-:Y:S01]  /*0300*/  LOP3.LUT R19, R9, R18, RZ, 0x3c, !PT ;  /* 0x0000001209137212 */ /* 0x000fe200078e3cff */
[----:B------:R-:W-:Y:S01]  /*0310*/  IMAD.SHL.U32 R18, R2, 0x2, RZ ;  /* 0x0000000202127824 */ /* 0x000fe200078e00ff */
[----:B------:R-:W-:-:S03]  /*0320*/  LOP3.LUT R20, R20, R3, RZ, 0x3c, !PT ;  /* 0x0000000314147212 */ /* 0x000fc600078e3cff */
[----:B------:R-:W-:Y:S02]  /*0330*/  IMAD.SHL.U32 R9, R19, 0x10, RZ ;  /* 0x0000001013097824 */ /* 0x000fe400078e00ff */
[----:B------:R-:W-:-:S03]  /*0340*/  IMAD.SHL.U32 R3, R20, 0x2, RZ ;  /* 0x0000000214037824 */ /* 0x000fc600078e00ff */
[----:B------:R-:W-:Y:S02]  /*0350*/  LOP3.LUT R18, R2, R18, R9, 0x96, !PT ;  /* 0x0000001202127212 */ /* 0x000fe400078e9609 */
[----:B------:R-:W-:Y:S02]  /*0360*/  SHF.R.U32.HI R9, RZ, 0x2, R10 ;  /* 0x00000002ff097819 */ /* 0x000fe4000001160a */
[----:B------:R-:W-:Y:S02]  /*0370*/  LOP3.LUT R21, R18, R19, RZ, 0x3c, !PT ;  /* 0x0000001312157212 */ /* 0x000fe400078e3cff */
[----:B------:R-:W-:Y:S02]  /*0380*/  LOP3.LUT R9, R9, R10, RZ, 0x3c, !PT ;  /* 0x0000000a09097212 */ /* 0x000fe400078e3cff */
[----:B------:R-:W-:Y:S01]  /*0390*/  SHF.R.U32.HI R10, RZ, 0x2, R11 ;  /* 0x00000002ff0a7819 */ /* 0x000fe2000001160b */
[----:B------:R-:W-:Y:S01]  /*03a0*/  IMAD.SHL.U32 R2, R21, 0x10, RZ ;  /* 0x0000001015027824 */ /* 0x000fe200078e00ff */
[----:B------:R-:W-:-:S02]  /*03b0*/  SHF.R.U32.HI R18, RZ, 0x2, R19 ;  /* 0x00000002ff127819 */ /* 0x000fc40000011613 */
[----:B------:R-:W-:Y:S02]  /*03c0*/  LOP3.LUT R10, R10, R11, RZ, 0x3c, !PT ;  /* 0x0000000b0a0a7212 */ /* 0x000fe400078e3cff */
[----:B------:R-:W-:Y:S02]  /*03d0*/  LOP3.LUT R3, R21, R2, R3, 0x96, !PT ;  /* 0x0000000215037212 */ /* 0x000fe400078e9603 */
[----:B------:R-:W-:Y:S02]  /*03e0*/  LOP3.LUT R18, R18, R19, RZ, 0x3c, !PT ;  /* 0x0000001312127212 */ /* 0x000fe400078e3cff */
[----:B------:R-:W-:Y:S01]  /*03f0*/  LOP3.LUT R23, R3, R20, RZ, 0x3c, !PT ;  /* 0x0000001403177212 */ /* 0x000fe200078e3cff */
[----:B------:R-:W-:Y:S01]  /*0400*/  IMAD.SHL.U32 R3, R9, 0x2, RZ ;  /* 0x0000000209037824 */ /* 0x000fe200078e00ff */
[----:B------:R-:W-:Y:S02]  /*0410*/  SHF.R.U32.HI R20, RZ, 0x2, R21 ;  /* 0x00000002ff147819 */ /* 0x000fe40000011615 */
[----:B------:R-:W-:Y:S01]  /*0420*/  SHF.R.U32.HI R22, RZ, 0x2, R23 ;  /* 0x00000002ff167819 */ /* 0x000fe20000011617 */
[----:B------:R-:W-:Y:S01]  /*0430*/  IMAD.SHL.U32 R2, R23, 0x10, RZ ;  /* 0x0000001017027824 */ /* 0x000fe200078e00ff */
[----:B------:R-:W-:-:S02]  /*0440*/  LOP3.LUT R20, R20, R21, RZ, 0x3c, !PT ;  /* 0x0000001514147212 */ /* 0x000fc400078e3cff */
[----:B------:R-:W-:Y:S02]  /*0450*/  IADD3 R21, PT, PT, R16, -0xb0f8a, R21 ;  /* 0xfff4f07610157810 */ /* 0x000fe40007ffe015 */
[----:B------:R-:W-:Y:S01]  /*0460*/  LOP3.LUT R2, R9, R3, R2, 0x96, !PT ;  /* 0x0000000309027212 */ /* 0x000fe200078e9602 */
[----:B------:R-:W-:Y:S01]  /*0470*/  IMAD.SHL.U32 R3, R10, 0x2, RZ ;  /* 0x000000020a037824 */ /* 0x000fe200078e00ff */
[----:B------:R-:W-:Y:S01]  /*0480*/  IADD3 R19, PT, PT, R16, -0x10974f, R19 ;  /* 0xffef68b110137810 */ /* 0x000fe20007ffe013 */
[----:B------:R-:W-:Y:S01]  /*0490*/  IMAD.SHL.U32 R11, R20, 0x2, RZ ;  /* 0x00000002140b7824 */ /* 0x000fe200078e00ff */
[----:B------:R-:W-:Y:S02]  /*04a0*/  LOP3.LUT R9, R2, R23, RZ, 0x3c, !PT ;  /* 0x0000001702097212 */ /* 0x000fe400078e3cff */
[----:B------:R-:W-:Y:S02]  /*04b0*/  I2FP.F32.U32 R21, R21 ;  /* 0x0000001500157245 */ /* 0x000fe40000201000 */
[----:B------:R-:W-:Y:S01]  /*04c0*/  I2FP.F32.U32 R19, R19 ;  /* 0x0000001300137245 */ /* 0x000fe20000201000 */
[----:B------:R-:W-:-:S05]  /*04d0*/  IMAD.SHL.U32 R2, R9, 0x10, RZ ;  /* 0x0000001009027824 */ /* 0x000fca00078e00ff */
[----:B------:R-:W-:-:S04]  /*04e0*/  LOP3.LUT R3, R9, R2, R3, 0x96, !PT ;  /* 0x0000000209037212 */ /* 0x000fc800078e9603 */
[----:B------:R-:W-:Y:S01]  /*04f0*/  LOP3.LUT R2, R3, R10, RZ, 0x3c, !PT ;  /* 0x0000000a03027212 */ /* 0x000fe200078e3cff */
[----:B------:R-:W-:-:S04]  /*0500*/  IMAD.SHL.U32 R10, R18, 0x2, RZ ;  /* 0x00000002120a7824 */ /* 0x000fc800078e00ff */
[----:B------:R-:W-:-:S05]  /*0510*/  IMAD.SHL.U32 R3, R2, 0x10, RZ ;  /* 0x0000001002037824 */ /* 0x000fca00078e00ff */
[----:B------:R-:W-:Y:S01]  /*0520*/  LOP3.LUT R3, R18, R10, R3, 0x96, !PT ;  /* 0x0000000a12037212 */ /* 0x000fe200078e9603 */
[----:B------:R-:W-:-:S03]  /*0530*/  IMAD.MOV.U32 R18, RZ, RZ, 0x2f800000 ;  /* 0x2f800000ff127424 */ /* 0x000fc600078e00ff */
[----:B------:R-:W-:Y:S01]  /*0540*/  LOP3.LUT R3, R3, R2, RZ, 0x3c, !PT ;  /* 0x0000000203037212 */ /* 0x000fe200078e3cff */
[-C--:B------:R-:W-:Y:S01]  /*0550*/  FFMA R21, R21, R18.reuse, 1.1641532182693481445e-10 ;  /* 0x2f00000015157423 */ /* 0x080fe20000000012 */
[----:B------:R-:W-:-:S03]  /*0560*/  FFMA R19, R19, R18, 1.1641532182693481445e-10 ;  /* 0x2f00000013137423 */ /* 0x000fc60000000012 */
[----:B------:R-:W-:-:S05]  /*0570*/  IMAD.SHL.U32 R10, R3, 0x10, RZ ;  /* 0x00000010030a7824 */ /* 0x000fca00078e00ff */
[----:B------:R-:W-:-:S04]  /*0580*/  LOP3.LUT R11, R3, R10, R11, 0x96, !PT ;  /* 0x0000000a030b7212 */ /* 0x000fc800078e960b */
[----:B------:R-:W-:Y:S01]  /*0590*/  LOP3.LUT R10, R11, R20, RZ, 0x3c, !PT ;  /* 0x000000140b0a7212 */ /* 0x000fe200078e3cff */
[----:B------:R-:W-:Y:S01]  /*05a0*/  IMAD.IADD R20, R9, 0x1, R16 ;  /* 0x0000000109147824 */ /* 0x000fe200078e0210 */
[----:B------:R-:W-:Y:S02]  /*05b0*/  LOP3.LUT R11, R22, R23, RZ, 0x3c, !PT ;  /* 0x00000017160b7212 */ /* 0x000fe400078e3cff */
[----:B------:R-:W-:Y:S02]  /*05c0*/  IADD3 R23, PT, PT, R16, -0x587c5, R23 ;  /* 0xfffa783b10177810 */ /* 0x000fe40007ffe017 */
[----:B------:R-:W-:Y:S01]  /*05d0*/  I2FP.F32.U32 R25, R20 ;  /* 0x0000001400197245 */ /* 0x000fe20000201000 */
[----:B------:R-:W-:Y:S01]  /*05e0*/  IMAD.SHL.U32 R22, R11, 0x2, RZ ;  /* 0x000000020b167824 */ /* 0x000fe200078e00ff */
[----:B------:R-:W-:Y:S01]  /*05f0*/  I2FP.F32.U32 R23, R23 ;  /* 0x0000001700177245 */ /* 0x000fe20000201000 */
[----:B------:R-:W-:Y:S01]  /*0600*/  IMAD.SHL.U32 R20, R10, 0x10, RZ ;  /* 0x000000100a147824 */ /* 0x000fe200078e00ff */
[----:B------:R-:W-:Y:S01]  /*0610*/  IADD3 R24, PT, PT, R16, 0x10974f, R10 ;  /* 0x0010974f10187810 */ /* 0x000fe20007ffe00a */
[----:B------:R-:W-:-:S02]  /*0620*/  FFMA R25, R25, R18, 1.1641532182693481445e-10 ;  /* 0x2f00000019197423 */ /* 0x000fc40000000012 */
[----:B------:R-:W-:Y:S01]  /*0630*/  FFMA R23, R23, R18, 1.1641532182693481445e-10 ;  /* 0x2f00000017177423 */ /* 0x000fe20000000012 */
[----:B------:R-:W-:Y:S01]  /*0640*/  LOP3.LUT R11, R11, R22, R20, 0x96, !PT ;  /* 0x000000160b0b7212 */ /* 0x000fe200078e9614 */
[----:B------:R-:W-:Y:S01]  /*0650*/  FMUL R20, R21, R21 ;  /* 0x0000001515147220 */ /* 0x000fe20000400000 */
[----:B------:R-:W-:Y:S01]  /*0660*/  FMUL R22, R25, R25 ;  /* 0x0000001919167220 */ /* 0x000fe20000400000 */
[C---:B------:R-:W-:Y:S02]  /*0670*/  IADD3 R21, PT, PT, R16.reuse, 0x587c5, R2 ;  /* 0x000587c510157810 */ /* 0x040fe40007ffe002 */
[----:B------:R-:W-:Y:S01]  /*0680*/  LOP3.LUT R11, R11, R10, RZ, 0x3c, !PT ;  /* 0x0000000a0b0b7212 */ /* 0x000fe200078e3cff */
[----:B------:R-:W-:Y:S01]  /*0690*/  FFMA R19, R19, R19, R20 ;  /* 0x0000001313137223 */ /* 0x000fe20000000014 */
[----:B------:R-:W-:Y:S01]  /*06a0*/  FFMA R20, R23, R23, R22 ;  /* 0x0000001717147223 */ /* 0x000fe20000000016 */
[C---:B------:R-:W-:Y:S02]  /*06b0*/  IADD3 R22, PT, PT, R16.reuse, 0xb0f8a, R3 ;  /* 0x000b0f8a10167810 */ /* 0x040fe40007ffe003 */
[C---:B------:R-:W-:Y:S01]  /*06c0*/  IADD3 R25, PT, PT, R16.reuse, 0x161f14, R11 ;  /* 0x00161f1410197810 */ /* 0x040fe20007ffe00b */
[----:B------:R-:W-:Y:S01]  /*06d0*/  VIADD R16, R16, 0x2c3e28 ;  /* 0x002c3e2810107836 */ /* 0x000fe20000000000 */
[----:B------:R-:W-:-:S02]  /*06e0*/  I2FP.F32.U32 R23, R22 ;  /* 0x0000001600177245 */ /* 0x000fc40000201000 */
[----:B------:R-:W-:Y:S02]  /*06f0*/  I2FP.F32.U32 R27, R25 ;  /* 0x00000019001b7245 */ /* 0x000fe40000201000 */
[----:B------:R-:W-:Y:S01]  /*0700*/  I2FP.F32.U32 R21, R21 ;  /* 0x0000001500157245 */ /* 0x000fe20000201000 */
[----:B------:R-:W-:Y:S01]  /*0710*/  FFMA R23, R23, R18, 1.1641532182693481445e-10 ;  /* 0x2f00000017177423 */ /* 0x000fe20000000012 */
[----:B------:R-:W-:Y:S01]  /*0720*/  I2FP.F32.U32 R25, R24 ;  /* 0x0000001800197245 */ /* 0x000fe20000201000 */
[-C--:B------:R-:W-:Y:S01]  /*0730*/  FFMA R27, R27, R18.reuse, 1.1641532182693481445e-10 ;  /* 0x2f0000001b1b7423 */ /* 0x080fe20000000012 */
[----:B------:R-:W-:Y:S01]  /*0740*/  FSETP.GTU.AND P0, PT, R19, 1, PT ;  /* 0x3f8000001300780b */ /* 0x000fe20003f0c000 */
[-C--:B------:R-:W-:Y:S01]  /*0750*/  FFMA R21, R21, R18.reuse, 1.1641532182693481445e-10 ;  /* 0x2f00000015157423 */ /* 0x080fe20000000012 */
[----:B------:R-:W-:Y:S01]  /*0760*/  FSETP.GTU.AND P1, PT, R20, 1, PT ;  /* 0x3f8000001400780b */ /* 0x000fe20003f2c000 */
[----:B------:R-:W-:Y:S01]  /*0770*/  FFMA R25, R25, R18, 1.1641532182693481445e-10 ;  /* 0x2f00000019197423 */ /* 0x000fe20000000012 */
[----:B------:R-:W-:Y:S01]  /*0780*/  FMUL R18, R23, R23 ;  /* 0x0000001717127220 */ /* 0x000fe20000400000 */
[----:B------:R-:W-:Y:S01]  /*0790*/  FMUL R22, R27, R27 ;  /* 0x0000001b1b167220 */ /* 0x000fe20000400000 */
[----:B------:R-:W-:-:S02]  /*07a0*/  SEL R20, RZ, 0x1, P0 ;  /* 0x00000001ff147807 */ /* 0x000fc40000000000 */
[----:B------:R-:W-:Y:S01]  /*07b0*/  FFMA R18, R21, R21, R18 ;  /* 0x0000001515127223 */ /* 0x000fe20000000012 */
[----:B------:R-:W-:Y:S01]  /*07c0*/  FFMA R22, R25, R25, R22 ;  /* 0x0000001919167223 */ /* 0x000fe20000000016 */
[----:B------:R-:W-:-:S03]  /*07d0*/  SEL R19, RZ, 0x1, P1 ;  /* 0x00000001ff137807 */ /* 0x000fc60000800000 */
[----:B------:R-:W-:Y:S02]  /*07e0*/  FSETP.GTU.AND P2, PT, R18, 1, PT ;  /* 0x3f8000001200780b */ /* 0x000fe40003f4c000 */
[----:B------:R-:W-:Y:S02]  /*07f0*/  FSETP.GTU.AND P3, PT, R22, 1, PT ;  /* 0x3f8000001600780b */ /* 0x000fe40003f6c000 */
[----:B------:R-:W-:Y:S02]  /*0800*/  IADD3 R18, P0, P1, R19, R0, R20 ;  /* 0x0000000013127210 */ /* 0x000fe4000791e014 */
[----:B------:R-:W-:Y:S02]  /*0810*/  SEL R19, RZ, 0x1, P2 ;  /* 0x00000001ff137807 */ /* 0x000fe40001000000 */
[----:B------:R-:W-:Y:S02]  /*0820*/  SEL R0, RZ, 0x1, P3 ;  /* 0x00000001ff007807 */ /* 0x000fe40001800000 */
[----:B------:R-:W-:-:S02]  /*0830*/  IADD3.X R15, PT, PT, RZ, R15, RZ, P0, P1 ;  /* 0x0000000fff0f7210 */ /* 0x000fc400007e24ff */
[----:B------:R-:W-:-:S04]  /*0840*/  IADD3 R0, P2, P3, R0, R18, R19 ;  /* 0x0000001200007210 */ /* 0x000fc80007b5e013 */
[----:B------:R-:W-:Y:S01]  /*0850*/  IADD3.X R15, PT, PT, RZ, R15, RZ, P2, P3 ;  /* 0x0000000fff0f7210 */ /* 0x000fe200017e64ff */
[----:B------:R-:W-:Y:S08]  /*0860*/  BRA.U UP0, `(.L_x_2) ;  /* 0xfffffff900747547 */ /* 0x000ff0000b83ffff */
[----:B------:R-:W-:-:S07]  /*0870*/  VIADD R16, R16, 0xffe9e0ec ;  /* 0xffe9e0ec10107836 */ /* 0x000fce0000000000 */
.L_x_1:
[----:B------:R-:W-:Y:S01]  /*0880*/  UISETP.NE.U32.AND UP0, UPT, UR7, URZ, UPT ;  /* 0x000000ff0700728c */ /* 0x000fe2000bf05070 */
[----:B------:R-:W-:-:S03]  /*0890*/  IMAD.U32 R19, RZ, RZ, UR10 ;  /* 0x0000000aff137e24 */ /* 0x000fc6000f8e00ff */
[----:B------:R-:W-:Y:S01]  /*08a0*/  UISETP.NE.AND.EX UP0, UPT, UR4, URZ, UPT, UP0 ;  /* 0x000000ff0400728c */ /* 0x000fe2000bf05300 */
[----:B------:R-:W-:-:S08]  /*08b0*/  IMAD R8, R19, 0xb0f8a, R8 ;  /* 0x000b0f8a13087824 */ /* 0x000fd000078e0208 */
[----:B------:R-:W-:Y:S05]  /*08c0*/  BRA.U !UP0, `(.L_x_0) ;  /* 0x0000000108987547 */ /* 0x000fea000b800000 */
[----:B------:R-:W-:Y:S02]  /*08d0*/  VIADD R19, R16, 0xb0f8a ;  /* 0x000b0f8a10137836 */ /* 0x000fe40000000000 */
[----:B------:R-:W-:-:S07]  /*08e0*/  IMAD.MOV.U32 R18, RZ, RZ, R2 ;  /* 0x000000ffff127224 */ /* 0x000fce00078e0002 */
.L_x_3:
[----:B------:R-:W-:Y:S01]  /*08f0*/  SHF.R.U32.HI R2, RZ, 0x2, R9 ;  /* 0x00000002ff027819 */ /* 0x000fe20000011609 */
[----:B------:R-:W-:Y:S01]  /*0900*/  IMAD.SHL.U32 R16, R11, 0x10, RZ ;  /* 0x000000100b107824 */ /* 0x000fe200078e00ff */
[----:B------:R-:W-:Y:S01]  /*0910*/  SHF.R.U32.HI R21, RZ, 0x2, R18 ;  /* 0x00000002ff157819 */ /* 0x000fe20000011612 */
[----:B------:R-:W-:Y:S01]  /*0920*/  IMAD.MOV.U32 R20, RZ, RZ, 0x2f800000 ;  /* 0x2f800000ff147424 */ /* 0x000fe200078e00ff */
[----:B------:R-:W-:Y:S01]  /*0930*/  LOP3.LUT R9, R2, R9, RZ, 0x3c, !PT ;  /* 0x0000000902097212 */ /* 0x000fe200078e3cff */
[----:B------:R-:W-:Y:S01]  /*0940*/  UIADD3 UR7, UP0, UPT, UR7, -0x1, URZ ;  /* 0xffffffff07077890 */ /* 0x000fe2000ff1e0ff */
[----:B------:R-:W-:-:S03]  /*0950*/  LOP3.LUT R21, R21, R18, RZ, 0x3c, !PT ;  /* 0x0000001215157212 */ /* 0x000fc600078e3cff */
[----:B------:R-:W-:Y:S01]  /*0960*/  IMAD.SHL.U32 R2, R9, 0x2, RZ ;  /* 0x0000000209027824 */ /* 0x000fe200078e00ff */
[----:B------:R-:W-:Y:S02]  /*0970*/  UIADD3.X UR4, UPT, UPT, UR4, -0x1, URZ, UP0, !UPT ;  /* 0xffffffff04047890 */ /* 0x000fe400087fe4ff */
[----:B------:R-:W-:Y:S02]  /*0980*/  UISETP.NE.U32.AND UP0, UPT, UR7, URZ, UPT ;  /* 0x000000ff0700728c */ /* 0x000fe4000bf05070 */
[----:B------:R-:W-:Y:S01]  /*0990*/  LOP3.LUT R16, R11, R16, R2, 0x96, !PT ;  /* 0x000000100b107212 */ /* 0x000fe200078e9602 */
[----:B------:R-:W-:Y:S01]  /*09a0*/  IMAD.MOV.U32 R2, RZ, RZ, R10 ;  /* 0x000000ffff027224 */ /* 0x000fe200078e000a */
[----:B------:R-:W-:Y:S02]  /*09b0*/  UISETP.NE.AND.EX UP0, UPT, UR4, URZ, UPT, UP0 ;  /* 0x000000ff0400728c */ /* 0x000fe4000bf05300 */
[----:B------:R-:W-:Y:S01]  /*09c0*/  LOP3.LUT R10, R16, R9, RZ, 0x3c, !PT ;  /* 0x00000009100a7212 */ /* 0x000fe200078e3cff */
[----:B------:R-:W-:-:S04]  /*09d0*/  IMAD.SHL.U32 R9, R21, 0x2, RZ ;  /* 0x0000000215097824 */ /* 0x000fc800078e00ff */
[----:B------:R-:W-:-:S05]  /*09e0*/  IMAD.SHL.U32 R16, R10, 0x10, RZ ;  /* 0x000000100a107824 */ /* 0x000fca00078e00ff */
[----:B------:R-:W-:-:S04]  /*09f0*/  LOP3.LUT R9, R21, R9, R16, 0x96, !PT ;  /* 0x0000000915097212 */ /* 0x000fc800078e9610 */
[----:B------:R-:W-:Y:S02]  /*0a00*/  LOP3.LUT R16, R9, R10, RZ, 0x3c, !PT ;  /* 0x0000000a09107212 */ /* 0x000fe400078e3cff */
[----:B------:R-:W-:-:S03]  /*0a10*/  IADD3 R9, PT, PT, R19, -0x587c5, R10 ;  /* 0xfffa783b13097810 */ /* 0x000fc60007ffe00a */
[----:B------:R-:W-:Y:S01]  /*0a20*/  IMAD.IADD R18, R16, 0x1, R19 ;  /* 0x0000000110127824 */ /* 0x000fe200078e0213 */
[----:B------:R-:W-:Y:S01]  /*0a30*/  I2FP.F32.U32 R9, R9 ;  /* 0x0000000900097245 */ /* 0x000fe20000201000 */
[----:B------:R-:W-:-:S03]  /*0a40*/  VIADD R19, R19, 0xb0f8a ;  /* 0x000b0f8a13137836 */ /* 0x000fc60000000000 */
[----:B------:R-:W-:Y:S01]  /*0a50*/  I2FP.F32.U32 R18, R18 ;  /* 0x0000001200127245 */ /* 0x000fe20000201000 */
[----:B------:R-:W-:-:S04]  /*0a60*/  FFMA R9, R9, R20, 1.1641532182693481445e-10 ;  /* 0x2f00000009097423 */ /* 0x000fc80000000014 */
[----:B------:R-:W-:-:S04]  /*0a70*/  FFMA R18, R18, R20, 1.1641532182693481445e-10 ;  /* 0x2f00000012127423 */ /* 0x000fc80000000014 */
[----:B------:R-:W-:-:S04]  /*0a80*/  FMUL R18, R18, R18 ;  /* 0x0000001212127220 */ /* 0x000fc80000400000 */
[----:B------:R-:W-:-:S05]  /*0a90*/  FFMA R18, R9, R9, R18 ;  /* 0x0000000909127223 */ /* 0x000fca0000000012 */
[----:B------:R-:W-:Y:S01]  /*0aa0*/  FSETP.GTU.AND P0, PT, R18, 1, PT ;  /* 0x3f8000001200780b */ /* 0x000fe20003f0c000 */
[----:B------:R-:W-:-:S03]  /*0ab0*/  IMAD.MOV.U32 R18, RZ, RZ, R2 ;  /* 0x000000ffff127224 */ /* 0x000fc600078e0002 */
[----:B------:R-:W-:-:S04]  /*0ac0*/  SEL R9, RZ, 0x1, P0 ;  /* 0x00000001ff097807 */ /* 0x000fc80000000000 */
[----:B------:R-:W-:Y:S01]  /*0ad0*/  IADD3 R0, P0, PT, R0, R9, RZ ;  /* 0x0000000900007210 */ /* 0x000fe20007f1e0ff */
[----:B------:R-:W-:Y:S02]  /*0ae0*/  IMAD.MOV.U32 R9, RZ, RZ, R3 ;  /* 0x000000ffff097224 */ /* 0x000fe400078e0003 */
[----:B------:R-:W-:Y:S02]  /*0af0*/  IMAD.MOV.U32 R3, RZ, RZ, R11 ;  /* 0x000000ffff037224 */ /* 0x000fe400078e000b */
[----:B------:R-:W-:Y:S02]  /*0b00*/  IMAD.MOV.U32 R11, RZ, RZ, R16 ;  /* 0x000000ffff0b7224 */ /* 0x000fe400078e0010 */
[----:B------:R-:W-:Y:S01]  /*0b10*/  IMAD.X R15, RZ, RZ, R15, P0 ;  /* 0x000000ffff0f7224 */ /* 0x000fe200000e060f */
[----:B------:R-:W-:Y:S06]  /*0b20*/  BRA.U UP0, `(.L_x_3) ;  /* 0xfffffffd00707547 */ /* 0x000fec000b83ffff */
.L_x_0:
[----:B------:R-:W0:Y:S01]  /*0b30*/  LDC.64 R18, c[0x0][0x388] ;  /* 0x0000e200ff127b82 */ /* 0x000e220000000a00 */
[----:B-----5:R-:W-:Y:S04]  /*0b40*/  STG.E.64 desc[UR8][R4.64], R8 ;  /* 0x0000000804007986 */ /* 0x020fe8000c101b08 */
[----:B------:R-:W-:Y:S04]  /*0b50*/  STG.E.64 desc[UR8][R4.64+0x8], R2 ;  /* 0x0000080204007986 */ /* 0x000fe8000c101b08 */
[----:B------:R-:W-:Y:S04]  /*0b60*/  STG.E.64 desc[UR8][R4.64+0x10], R10 ;  /* 0x0000100a04007986 */ /* 0x000fe8000c101b08 */
[----:B------:R-:W-:Y:S04]  /*0b70*/  STG.E.64 desc[UR8][R4.64+0x18], R12 ;  /* 0x0000180c04007986 */ /* 0x000fe8000c101b08 */
[----:B------:R-:W-:Y:S04]  /*0b80*/  STG.E.64 desc[UR8][R4.64+0x28], R6 ;  /* 0x0000280604007986 */ /* 0x000fe8000c101b08 */
[----:B------:R-:W-:Y:S01]  /*0b90*/  STG.E desc[UR8][R4.64+0x20], R17 ;  /* 0x0000201104007986 */ /* 0x000fe2000c101908 */
[----:B0-----:R-:W-:-:S04]  /*0ba0*/  IMAD.WIDE.U32 R18, R14, 0x8, R18 ;  /* 0x000000080e127825 */ /* 0x001fc800078e0012 */
[----:B------:R-:W-:-:S05]  /*0bb0*/  IMAD.MOV.U32 R14, RZ, RZ, R0 ;  /* 0x000000ffff0e7224 */ /* 0x000fca00078e0000 */
[----:B------:R-:W-:Y:S01]  /*0bc0*/  STG.E.64 desc[UR8][R18.64], R14 ;  /* 0x0000000e12007986 */ /* 0x000fe2000c101b08 */
[----:B------:R-:W-:Y:S05]  /*0bd0*/  EXIT ;  /* 0x000000000000794d */ /* 0x000fea0003800000 */
.L_x_4:
[----:B------:R-:W-:-:S00]  /*0be0*/  BRA `(.L_x_4) ;  /* 0xfffffffc00fc7947 */ /* 0x000fc0000383ffff */
[----:B------:R-:W-:-:S00]  /*0bf0*/  NOP ;  /* 0x0000000000007918 */ /* 0x000fc00000000000 */
        /* <DEDUP_REMOVED lines=8> */
.L_x_14:


//--------------------- .text._Z13initRandStateP17curandStateXORWOWm --------------------------
	.section	.text._Z13initRandStateP17curandStateXORWOWm,"ax",@progbits
	.align	128
        .global         _Z13initRandStateP17curandStateXORWOWm
        .type           _Z13initRandStateP17curandStateXORWOWm,@function
        .size           _Z13initRandStateP17curandStateXORWOWm,(.L_x_15 - _Z13initRandStateP17curandStateXORWOWm)
        .other          _Z13initRandStateP17curandStateXORWOWm,@"STO_CUDA_ENTRY STV_DEFAULT"
_Z13initRandStateP17curandStateXORWOWm:
.text._Z13initRandStateP17curandStateXORWOWm:
[----:B------:R-:W-:Y:S08]  /*0000*/  LDC R1, c[0x0][0x37c] ;  /* 0x0000df00ff017b82 */ /* 0x000ff00000000800 */
[----:B------:R-:W0:Y:S01]  /*0010*/  LDC.64 R4, c[0x0][0x388] ;  /* 0x0000e200ff047b82 */ /* 0x000e220000000a00 */
[----:B------:R-:W1:Y:S01]  /*0020*/  S2R R13, SR_TID.X ;  /* 0x00000000000d7919 */ /* 0x000e620000002100 */
[----:B------:R-:W2:Y:S01]  /*0030*/  LDCU.64 UR4, c[0x0][0x358] ;  /* 0x00006b00ff0477ac */ /* 0x000ea20008000a00 */
[----:B------:R-:W-:Y:S05]  /*0040*/  BSSY.RECONVERGENT B0, `(.L_x_5) ;  /* 0x00000e7000007945 */ /* 0x000fea0003800200 */
[----:B------:R-:W1:Y:S01]  /*0050*/  LDC.64 R2, c[0x0][0x380] ;  /* 0x0000e000ff027b82 */ /* 0x000e620000000a00 */
[----:B0-----:R-:W-:-:S02]  /*0060*/  LOP3.LUT R0, R4, 0xaad26b49, RZ, 0x3c, !PT ;  /* 0xaad26b4904007812 */ /* 0x001fc400078e3cff */
[----:B------:R-:W-:-:S03]  /*0070*/  LOP3.LUT R4, R5, 0xf7dcefdd, RZ, 0x3c, !PT ;  /* 0xf7dcefdd05047812 */ /* 0x000fc600078e3cff */
[----:B------:R-:W-:Y:S02]  /*0080*/  IMAD R0, R0, 0x4182bed5, RZ ;  /* 0x4182bed500007824 */ /* 0x000fe400078e02ff */
[----:B------:R-:W-:Y:S02]  /*0090*/  IMAD R5, R4, -0x658354e5, RZ ;  /* 0x9a7cab1b04057824 */ /* 0x000fe400078e02ff */
[----:B-1----:R-:W-:Y:S01]  /*00a0*/  IMAD.WIDE.U32 R2, R13, 0x30, R2 ;  /* 0x000000300d027825 */ /* 0x002fe200078e0002 */
[C---:B------:R-:W-:Y:S02]  /*00b0*/  LOP3.LUT R8, R0.reuse, 0x159a55e5, RZ, 0x3c, !PT ;  /* 0x159a55e500087812 */ /* 0x040fe400078e3cff */
[C---:B------:R-:W-:Y:S01]  /*00c0*/  IADD3 R6, PT, PT, R0.reuse, 0x64f0c9, R5 ;  /* 0x0064f0c900067810 */ /* 0x040fe20007ffe005 */
[C---:B------:R-:W-:Y:S01]  /*00d0*/  VIADD R7, R0.reuse, 0x75bcd15 ;  /* 0x075bcd1500077836 */ /* 0x040fe20000000000 */
[----:B------:R-:W-:Y:S01]  /*00e0*/  LOP3.LUT R10, R5, 0x5491333, RZ, 0x3c, !PT ;  /* 0x05491333050a7812 */ /* 0x000fe200078e3cff */
[----:B------:R-:W-:Y:S01]  /*00f0*/  VIADD R11, R0, 0x583f19 ;  /* 0x00583f19000b7836 */ /* 0x000fe20000000000 */
[----:B------:R-:W-:Y:S01]  /*0100*/  ISETP.NE.AND P0, PT, R13, RZ, PT ;  /* 0x000000ff0d00720c */ /* 0x000fe20003f05270 */
[----:B------:R-:W-:Y:S01]  /*0110*/  VIADD R9, R5, 0x1f123bb5 ;  /* 0x1f123bb505097836 */ /* 0x000fe20000000000 */
[----:B--2---:R0:W-:Y:S04]  /*0120*/  STG.E.64 desc[UR4][R2.64], R6 ;  /* 0x0000000602007986 */ /* 0x0041e8000c101b04 */
[----:B------:R0:W-:Y:S04]  /*0130*/  STG.E.64 desc[UR4][R2.64+0x8], R8 ;  /* 0x0000080802007986 */ /* 0x0001e8000c101b04 */
[----:B------:R0:W-:Y:S03]  /*0140*/  STG.E.64 desc[UR4][R2.64+0x10], R10 ;  /* 0x0000100a02007986 */ /* 0x0001e6000c101b04 */
[----:B------:R-:W-:Y:S05]  /*0150*/  @!P0 BRA `(.L_x_6) ;  /* 0x0000000c00548947 */ /* 0x000fea0003800000 */
[----:B------:R-:W-:Y:S01]  /*0160*/  IMAD.MOV.U32 R0, RZ, RZ, R13 ;  /* 0x000000ffff007224 */ /* 0x000fe200078e000d */
[----:B0-----:R-:W-:-:S07]  /*0170*/  CS2R R10, SRZ ;  /* 0x00000000000a7805 */ /* 0x001fce000001ff00 */
.L_x_12:
[----:B0-----:R-:W-:Y:S01]  /*0180*/  LOP3.LUT R2, R0, 0x3, RZ, 0xc0, !PT ;  /* 0x0000000300027812 */ /* 0x001fe200078ec0ff */
[----:B------:R-:W-:Y:S03]  /*0190*/  BSSY.RECONVERGENT B1, `(.L_x_7) ;  /* 0x00000cb000017945 */ /* 0x000fe60003800200 */
[----:B------:R-:W-:-:S04]  /*01a0*/  ISETP.NE.U32.AND P0, PT, R2, RZ, PT ;  /* 0x000000ff0200720c */ /* 0x000fc80003f05070 */
[----:B------:R-:W-:-:S13]  /*01b0*/  ISETP.NE.AND.EX P0, PT, RZ, RZ, PT, P0 ;  /* 0x000000ffff00720c */ /* 0x000fda0003f05300 */
[----:B------:R-:W-:Y:S05]  /*01c0*/  @!P0 BRA `(.L_x_8) ;  /* 0x0000000c001c8947 */ /* 0x000fea0003800000 */
[----:B------:R-:W0:Y:S01]  /*01d0*/  LDC.64 R6, c[0x4][RZ] ;  /* 0x01000000ff067b82 */ /* 0x000e220000000a00 */
[----:B------:R-:W-:Y:S02]  /*01e0*/  IMAD.MOV.U32 R12, RZ, RZ, RZ ;  /* 0x000000ffff0c7224 */ /* 0x000fe400078e00ff */
[----:B0-----:R-:W-:-:S07]  /*01f0*/  IMAD.WIDE.U32 R6, R10, 0xc80, R6 ;  /* 0x00000c800a067825 */ /* 0x001fce00078e0006 */
.L_x_11:
[----:B0-----:R-:W-:Y:S01]  /*0200*/  IMAD.MOV.U32 R13, RZ, RZ, RZ ;  /* 0x000000ffff0d7224 */ /* 0x001fe200078e00ff */
[----:B------:R-:W-:Y:S01]  /*0210*/  CS2R R2, SRZ ;  /* 0x0000000000027805 */ /* 0x000fe2000001ff00 */
[----:B------:R-:W-:Y:S01]  /*0220*/  IMAD.MOV.U32 R15, RZ, RZ, RZ ;  /* 0x000000ffff0f7224 */ /* 0x000fe200078e00ff */
[----:B------:R-:W-:-:S07]  /*0230*/  CS2R R4, SRZ ;  /* 0x0000000000047805 */ /* 0x000fce000001ff00 */
.L_x_10:
[----:B------:R-:W0:Y:S01]  /*0240*/  S2R R14, SR_TID.X ;  /* 0x00000000000e7919 */ /* 0x000e220000002100 */
[----:B------:R-:W0:Y:S02]  /*0250*/  LDC.64 R8, c[0x0][0x380] ;  /* 0x0000e000ff087b82 */ /* 0x000e240000000a00 */
[----:B0-----:R-:W-:-:S04]  /*0260*/  IMAD.WIDE.U32 R8, R14, 0x30, R8 ;  /* 0x000000300e087825 */ /* 0x001fc800078e0008 */
[----:B------:R-:W-:-:S05]  /*0270*/  IMAD.WIDE.U32 R8, R15, 0x4, R8 ;  /* 0x000000040f087825 */ /* 0x000fca00078e0008 */
[----:B------:R0:W5:Y:S01]  /*0280*/  LDG.E R16, desc[UR4][R8.64+0x4] ;  /* 0x0000040408107981 */ /* 0x000162000c1e1900 */
[----:B------:R-:W-:-:S07]  /*0290*/  IMAD.MOV.U32 R17, RZ, RZ, RZ ;  /* 0x000000ffff117224 */ /* 0x000fce00078e00ff */
.L_x_9:
[----:B-----5:R-:W-:Y:S01]  /*02a0*/  SHF.R.U32.HI R24, RZ, R17, R16 ;  /* 0x00000011ff187219 */ /* 0x020fe20000011610 */
[----:B0-----:R-:W-:-:S03]  /*02b0*/  IMAD.SHL.U32 R8, R15, 0x20, RZ ;  /* 0x000000200f087824 */ /* 0x001fc600078e00ff */
[----:B------:R-:W-:Y:S01]  /*02c0*/  LOP3.LUT R9, R24, 0x1, RZ, 0xc0, !PT ;  /* 0x0000000118097812 */ /* 0x000fe200078ec0ff */
[----:B------:R-:W-:-:S03]  /*02d0*/  IMAD.IADD R8, R8, 0x1, R17 ;  /* 0x0000000108087824 */ /* 0x000fc600078e0211 */
[----:B------:R-:W-:Y:S01]  /*02e0*/  ISETP.NE.U32.AND P0, PT, R9, 0x1, PT ;  /* 0x000000010900780c */ /* 0x000fe20003f05070 */
[----:B------:R-:W-:-:S03]  /*02f0*/  IMAD R9, R8, 0x5, RZ ;  /* 0x0000000508097824 */ /* 0x000fc600078e02ff */
[----:B------:R-:W-:Y:S01]  /*0300*/  R2P PR, R24, 0x7e ;  /* 0x0000007e18007804 */ /* 0x000fe20000000000 */
[----:B------:R-:W-:-:S08]  /*0310*/  IMAD.WIDE.U32 R8, R9, 0x4, R6 ;  /* 0x0000000409087825 */ /* 0x000fd000078e0006 */
[----:B------:R-:W2:Y:S04]  /*0320*/  @!P0 LDG.E R18, desc[UR4][R8.64] ;  /* 0x0000000408128981 */ /* 0x000ea8000c1e1900 */
[----:B------:R-:W3:Y:S04]  /*0330*/  @P1 LDG.E R22, desc[UR4][R8.64+0x14] ;  /* 0x0000140408161981 */ /* 0x000ee8000c1e1900 */
[----:B------:R-:W4:Y:S04]  /*0340*/  @!P0 LDG.E R20, desc[UR4][R8.64+0x10] ;  /* 0x0000100408148981 */ /* 0x000f28000c1e1900 */
[----:B------:R-:W4:Y:S04]  /*0350*/  @P2 LDG.E R28, desc[UR4][R8.64+0x28] ;  /* 0x00002804081c2981 */ /* 0x000f28000c1e1900 */
[----:B------:R-:W4:Y:S04]  /*0360*/  @P1 LDG.E R26, desc[UR4][R8.64+0x24] ;  /* 0x00002404081a1981 */ /* 0x000f28000c1e1900 */
[----:B------:R-:W4:Y:S04]  /*0370*/  @P3 LDG.E R21, desc[UR4][R8.64+0x3c] ;  /* 0x00003c0408153981 */ /* 0x000f28000c1e1900 */
[----:B------:R-:W4:Y:S04]  /*0380*/  @P2 LDG.E R19, desc[UR4][R8.64+0x38] ;  /* 0x0000380408132981 */ /* 0x000f28000c1e1900 */
[----:B------:R-:W4:Y:S04]  /*0390*/  @P4 LDG.E R23, desc[UR4][R8.64+0x50] ;  /* 0x0000500408174981 */ /* 0x000f28000c1e1900 */
[----:B------:R-:W4:Y:S01]  /*03a0*/  @P1 LDG.E R25, desc[UR4][R8.64+0x20] ;  /* 0x0000200408191981 */ /* 0x000f22000c1e1900 */
[----:B--2---:R-:W-:-:S03]  /*03b0*/  @!P0 LOP3.LUT R13, R13, R18, RZ, 0x3c, !PT ;  /* 0x000000120d0d8212 */ /* 0x004fc600078e3cff */
[----:B------:R-:W2:Y:S01]  /*03c0*/  @!P0 LDG.E R18, desc[UR4][R8.64+0x8] ;  /* 0x0000080408128981 */ /* 0x000ea2000c1e1900 */
[----:B---3--:R-:W-:-:S03]  /*03d0*/  @P1 LOP3.LUT R13, R13, R22, RZ, 0x3c, !PT ;  /* 0x000000160d0d1212 */ /* 0x008fc600078e3cff */
[----:B------:R-:W3:Y:S01]  /*03e0*/  @P3 LDG.E R22, desc[UR4][R8.64+0x4c] ;  /* 0x00004c0408163981 */ /* 0x000ee2000c1e1900 */
[----:B----4-:R-:W-:-:S03]  /*03f0*/  @!P0 LOP3.LUT R3, R3, R20, RZ, 0x3c, !PT ;  /* 0x0000001403038212 */ /* 0x010fc600078e3cff */
[----:B------:R-:W4:Y:S01]  /*0400*/  @P1 LDG.E R20, desc[UR4][R8.64+0x1c] ;  /* 0x00001c0408141981 */ /* 0x000f22000c1e1900 */
[----:B------:R-:W-:Y:S02]  /*0410*/  @P2 LOP3.LUT R13, R13, R28, RZ, 0x3c, !PT ;  /* 0x0000001c0d0d2212 */ /* 0x000fe400078e3cff */
[----:B------:R-:W-:Y:S02]  /*0420*/  @P1 LOP3.LUT R3, R3, R26, RZ, 0x3c, !PT ;  /* 0x0000001a03031212 */ /* 0x000fe400078e3cff */
[----:B------:R-:W4:Y:S01]  /*0430*/  @P5 LDG.E R26, desc[UR4][R8.64+0x64] ;  /* 0x00006404081a5981 */ /* 0x000f22000c1e1900 */
[----:B------:R-:W-:-:S03]  /*0440*/  @P3 LOP3.LUT R13, R13, R21, RZ, 0x3c, !PT ;  /* 0x000000150d0d3212 */ /* 0x000fc600078e3cff */
[----:B------:R-:W4:Y:S01]  /*0450*/  @!P0 LDG.E R21, desc[UR4][R8.64+0xc] ;  /* 0x00000c0408158981 */ /* 0x000f22000c1e1900 */
[----:B------:R-:W-:-:S03]  /*0460*/  @P2 LOP3.LUT R3, R3, R19, RZ, 0x3c, !PT ;  /* 0x0000001303032212 */ /* 0x000fc600078e3cff */
[----:B------:R-:W4:Y:S01]  /*0470*/  @!P0 LDG.E R19, desc[UR4][R8.64+0x4] ;  /* 0x0000040408138981 */ /* 0x000f22000c1e1900 */
[----:B------:R-:W-:-:S03]  /*0480*/  @P4 LOP3.LUT R13, R13, R23, RZ, 0x3c, !PT ;  /* 0x000000170d0d4212 */ /* 0x000fc600078e3cff */
[----:B------:R-:W4:Y:S01]  /*0490*/  @P1 LDG.E R23, desc[UR4][R8.64+0x18] ;  /* 0x0000180408171981 */ /* 0x000f22000c1e1900 */
[----:B--2---:R-:W-:-:S03]  /*04a0*/  @!P0 LOP3.LUT R5, R5, R18, RZ, 0x3c, !PT ;  /* 0x0000001205058212 */ /* 0x004fc600078e3cff */
[----:B------:R-:W2:Y:S01]  /*04b0*/  @P2 LDG.E R18, desc[UR4][R8.64+0x30] ;  /* 0x0000300408122981 */ /* 0x000ea2000c1e1900 */
[----:B---3--:R-:W-:-:S03]  /*04c0*/  @P3 LOP3.LUT R3, R3, R22, RZ, 0x3c, !PT ;  /* 0x0000001603033212 */ /* 0x008fc600078e3cff */
[----:B------:R-:W3:Y:S01]  /*04d0*/  @P4 LDG.E R22, desc[UR4][R8.64+0x60] ;  /* 0x0000600408164981 */ /* 0x000ee2000c1e1900 */
[----:B----4-:R-:W-:-:S03]  /*04e0*/  @P1 LOP3.LUT R5, R5, R20, RZ, 0x3c, !PT ;  /* 0x0000001405051212 */ /* 0x010fc600078e3cff */
[----:B------:R-:W4:Y:S01]  /*04f0*/  @P3 LDG.E R20, desc[UR4][R8.64+0x44] ;  /* 0x0000440408143981 */ /* 0x000f22000c1e1900 */
[----:B------:R-:W-:-:S03]  /*0500*/  @P5 LOP3.LUT R13, R13, R26, RZ, 0x3c, !PT ;  /* 0x0000001a0d0d5212 */ /* 0x000fc600078e3cff */
[----:B------:R-:W4:Y:S01]  /*0510*/  @P6 LDG.E R26, desc[UR4][R8.64+0x78] ;  /* 0x00007804081a6981 */ /* 0x000f22000c1e1900 */
[----:B------:R-:W-:-:S03]  /*0520*/  @!P0 LOP3.LUT R2, R2, R21, RZ, 0x3c, !PT ;  /* 0x0000001502028212 */ /* 0x000fc600078e3cff */
[----:B------:R-:W4:Y:S01]  /*0530*/  @P2 LDG.E R21, desc[UR4][R8.64+0x34] ;  /* 0x0000340408152981 */ /* 0x000f22000c1e1900 */
[----:B------:R-:W-:-:S03]  /*0540*/  @!P0 LOP3.LUT R4, R4, R19, RZ, 0x3c, !PT ;  /* 0x0000001304048212 */ /* 0x000fc600078e3cff */
[----:B------:R-:W4:Y:S01]  /*0550*/  @P2 LDG.E R19, desc[UR4][R8.64+0x2c] ;  /* 0x00002c0408132981 */ /* 0x000f22000c1e1900 */
[----:B------:R-:W-:Y:S02]  /*0560*/  @P1 LOP3.LUT R2, R2, R25, RZ, 0x3c, !PT ;  /* 0x0000001902021212 */ /* 0x000fe400078e3cff */
[----:B------:R-:W-:Y:S01]  /*0570*/  @P1 LOP3.LUT R4, R4, R23, RZ, 0x3c, !PT ;  /* 0x0000001704041212 */ /* 0x000fe200078e3cff */
[----:B------:R-:W4:Y:S04]  /*0580*/  @P3 LDG.E R25, desc[UR4][R8.64+0x48] ;  /* 0x0000480408193981 */ /* 0x000f28000c1e1900 */
[----:B------:R-:W4:Y:S01]  /*0590*/  @P3 LDG.E R23, desc[UR4][R8.64+0x40] ;  /* 0x0000400408173981 */ /* 0x000f22000c1e1900 */
[----:B------:R-:W-:Y:S02]  /*05a0*/  LOP3.LUT P0, RZ, R24, 0x80, RZ, 0xc0, !PT ;  /* 0x0000008018ff7812 */ /* 0x000fe4000780c0ff */
[----:B--2---:R-:W-:-:S02]  /*05b0*/  @P2 LOP3.LUT R5, R5, R18, RZ, 0x3c, !PT ;  /* 0x0000001205052212 */ /* 0x004fc400078e3cff */
[----:B------:R-:W2:Y:S01]  /*05c0*/  @P4 LDG.E R18, desc[UR4][R8.64+0x58] ;  /* 0x0000580408124981 */ /* 0x000ea2000c1e1900 */
[----:B---3--:R-:W-:-:S03]  /*05d0*/  @P4 LOP3.LUT R3, R3, R22, RZ, 0x3c, !PT ;  /* 0x0000001603034212 */ /* 0x008fc600078e3cff */
[----:B------:R-:W3:Y:S01]  /*05e0*/  @P5 LDG.E R22, desc[UR4][R8.64+0x74] ;  /* 0x0000740408165981 */ /* 0x000ee2000c1e1900 */
[----:B----4-:R-:W-:-:S03]  /*05f0*/  @P3 LOP3.LUT R5, R5, R20, RZ, 0x3c, !PT ;  /* 0x0000001405053212 */ /* 0x010fc600078e3cff */
[----:B------:R-:W4:Y:S01]  /*0600*/  @P5 LDG.E R20, desc[UR4][R8.64+0x6c] ;  /* 0x00006c0408145981 */ /* 0x000f22000c1e1900 */
[----:B------:R-:W-:-:S03]  /*0610*/  @P6 LOP3.LUT R13, R13, R26, RZ, 0x3c, !PT ;  /* 0x0000001a0d0d6212 */ /* 0x000fc600078e3cff */
        /* <DEDUP_REMOVED lines=9> */
[----:B--2---:R-:W-:-:S03]  /*06b0*/  @P4 LOP3.LUT R5, R5, R18, RZ, 0x3c, !PT ;  /* 0x0000001205054212 */ /* 0x004fc600078e3cff */
        /* <DEDUP_REMOVED lines=15> */
[----:B--2---:R-:W-:-:S04]  /*07b0*/  @P6 LOP3.LUT R5, R5, R18, RZ, 0x3c, !PT ;  /* 0x0000001205056212 */ /* 0x004fc800078e3cff */
[----:B---3--:R-:W-:Y:S02]  /*07c0*/  @P0 LOP3.LUT R5, R5, R22, RZ, 0x3c, !PT ;  /* 0x0000001605050212 */ /* 0x008fe400078e3cff */
[----:B----4-:R-:W-:-:S04]  /*07d0*/  @P6 LOP3.LUT R3, R3, R20, RZ, 0x3c, !PT ;  /* 0x0000001403036212 */ /* 0x010fc800078e3cff */
[----:B------:R-:W-:Y:S02]  /*07e0*/  @P0 LOP3.LUT R3, R3, R26, RZ, 0x3c, !PT ;  /* 0x0000001a03030212 */ /* 0x000fe400078e3cff */
[----:B------:R-:W-:Y:S02]  /*07f0*/  @P6 LOP3.LUT R2, R2, R21, RZ, 0x3c, !PT ;  /* 0x0000001502026212 */ /* 0x000fe400078e3cff */
[----:B------:R-:W-:Y:S02]  /*0800*/  @P6 LOP3.LUT R4, R4, R19, RZ, 0x3c, !PT ;  /* 0x0000001304046212 */ /* 0x000fe400078e3cff */
[----:B------:R-:W-:Y:S02]  /*0810*/  @P0 LOP3.LUT R2, R2, R25, RZ, 0x3c, !PT ;  /* 0x0000001902020212 */ /* 0x000fe400078e3cff */
[----:B------:R-:W-:Y:S02]  /*0820*/  @P0 LOP3.LUT R4, R4, R23, RZ, 0x3c, !PT ;  /* 0x0000001704040212 */ /* 0x000fe400078e3cff */
[----:B------:R-:W-:-:S13]  /*0830*/  R2P PR, R24.B1, 0x7f ;  /* 0x0000007f18007804 */ /* 0x000fda0000001000 */
[----:B------:R-:W2:Y:S04]  /*0840*/  @P0 LDG.E R18, desc[UR4][R8.64+0xa0] ;  /* 0x0000a00408120981 */ /* 0x000ea8000c1e1900 */
[----:B------:R-:W3:Y:S04]  /*0850*/  @P1 LDG.E R20, desc[UR4][R8.64+0xb4] ;  /* 0x0000b40408141981 */ /* 0x000ee8000c1e1900 */
[----:B------:R-:W4:Y:S04]  /*0860*/  @P2 LDG.E R26, desc[UR4][R8.64+0xc8] ;  /* 0x0000c804081a2981 */ /* 0x000f28000c1e1900 */
[----:B------:R-:W4:Y:S04]  /*0870*/  @P3 LDG.E R28, desc[UR4][R8.64+0xdc] ;  /* 0x0000dc04081c3981 */ /* 0x000f28000c1e1900 */
[----:B------:R-:W4:Y:S04]  /*0880*/  @P0 LDG.E R19, desc[UR4][R8.64+0xa4] ;  /* 0x0000a40408130981 */ /* 0x000f28000c1e1900 */
[----:B------:R-:W4:Y:S04]  /*0890*/  @P0 LDG.E R22, desc[UR4][R8.64+0xb0] ;  /* 0x0000b00408160981 */ /* 0x000f28000c1e1900 */
[----:B------:R-:W4:Y:S04]  /*08a0*/  @P4 LDG.E R25, desc[UR4][R8.64+0xf0] ;  /* 0x0000f00408194981 */ /* 0x000f28000c1e1900 */
[----:B------:R-:W4:Y:S04]  /*08b0*/  @P0 LDG.E R21, desc[UR4][R8.64+0xac] ;  /* 0x0000ac0408150981 */ /* 0x000f28000c1e1900 */
[----:B------:R-:W4:Y:S01]  /*08c0*/  @P1 LDG.E R23, desc[UR4][R8.64+0xb8] ;  /* 0x0000b80408171981 */ /* 0x000f22000c1e1900 */
[----:B--2---:R-:W-:-:S03]  /*08d0*/  @P0 LOP3.LUT R13, R13, R18, RZ, 0x3c, !PT ;  /* 0x000000120d0d0212 */ /* 0x004fc600078e3cff */
[----:B------:R-:W2:Y:S01]  /*08e0*/  @P1 LDG.E R18, desc[UR4][R8.64+0xbc] ;  /* 0x0000bc0408121981 */ /* 0x000ea2000c1e1900 */
[----:B---3--:R-:W-:-:S03]  /*08f0*/  @P1 LOP3.LUT R13, R13, R20, RZ, 0x3c, !PT ;  /* 0x000000140d0d1212 */ /* 0x008fc600078e3cff */
[----:B------:R-:W3:Y:S01]  /*0900*/  @P0 LDG.E R20, desc[UR4][R8.64+0xa8] ;  /* 0x0000a80408140981 */ /* 0x000ee2000c1e1900 */
[----:B----4-:R-:W-:-:S03]  /*0910*/  @P2 LOP3.LUT R13, R13, R26, RZ, 0x3c, !PT ;  /* 0x0000001a0d0d2212 */ /* 0x010fc600078e3cff */
[----:B------:R-:W4:Y:S01]  /*0920*/  @P5 LDG.E R26, desc[UR4][R8.64+0x104] ;  /* 0x00010404081a5981 */ /* 0x000f22000c1e1900 */
[----:B------:R-:W-:Y:S02]  /*0930*/  @P3 LOP3.LUT R13, R13, R28, RZ, 0x3c, !PT ;  /* 0x0000001c0d0d3212 */ /* 0x000fe400078e3cff */
[----:B------:R-:W-:Y:S02]  /*0940*/  @P0 LOP3.LUT R4, R4, R19, RZ, 0x3c, !PT ;  /* 0x0000001304040212 */ /* 0x000fe400078e3cff */
        /* <DEDUP_REMOVED lines=9> */
[----:B---3--:R-:W-:-:S03]  /*09e0*/  @P0 LOP3.LUT R5, R5, R20, RZ, 0x3c, !PT ;  /* 0x0000001405050212 */ /* 0x008fc600078e3cff */
[----:B------:R-:W3:Y:S01]  /*09f0*/  @P1 LDG.E R20, desc[UR4][R8.64+0xc4] ;  /* 0x0000c40408141981 */ /* 0x000ee2000c1e1900 */
[----:B--2---:R-:W-:-:S03]  /*0a00*/  @P1 LOP3.LUT R5, R5, R18, RZ, 0x3c, !PT ;  /* 0x0000001205051212 */ /* 0x004fc600078e3cff */
[----:B------:R-:W2:Y:S01]  /*0a10*/  @P3 LDG.E R18, desc[UR4][R8.64+0xe4] ;  /* 0x0000e40408123981 */ /* 0x000ea2000c1e1900 */
[----:B------:R-:W-:Y:S02]  /*0a20*/  LOP3.LUT P0, RZ, R24, 0x8000, RZ, 0xc0, !PT ;  /* 0x0000800018ff7812 */ /* 0x000fe4000780c0ff */
[----:B----4-:R-:W-:Y:S01]  /*0a30*/  @P5 LOP3.LUT R13, R13, R26, RZ, 0x3c, !PT ;  /* 0x0000001a0d0d5212 */ /* 0x010fe200078e3cff */
[----:B------:R-:W4:Y:S04]  /*0a40*/  @P2 LDG.E R24, desc[UR4][R8.64+0xd8] ;  /* 0x0000d80408182981 */ /* 0x000f28000c1e1900 */
[----:B------:R-:W4:Y:S01]  /*0a50*/  @P6 LDG.E R26, desc[UR4][R8.64+0x118] ;  /* 0x00011804081a6981 */ /* 0x000f22000c1e1900 */
[----:B------:R-:W-:Y:S02]  /*0a60*/  @P1 LOP3.LUT R2, R2, R19, RZ, 0x3c, !PT ;  /* 0x0000001302021212 */ /* 0x000fe400078e3cff */
[----:B------:R-:W-:Y:S01]  /*0a70*/  @P2 LOP3.LUT R5, R5, R22, RZ, 0x3c, !PT ;  /* 0x0000001605052212 */ /* 0x000fe200078e3cff */
[----:B------:R-:W4:Y:S04]  /*0a80*/  @P3 LDG.E R19, desc[UR4][R8.64+0xe8] ;  /* 0x0000e80408133981 */ /* 0x000f28000c1e1900 */
[----:B------:R-:W4:Y:S01]  /*0a90*/  @P4 LDG.E R22, desc[UR4][R8.64+0xf8] ;  /* 0x0000f80408164981 */ /* 0x000f22000c1e1900 */
[----:B------:R-:W-:-:S03]  /*0aa0*/  @P2 LOP3.LUT R4, R4, R21, RZ, 0x3c, !PT ;  /* 0x0000001504042212 */ /* 0x000fc600078e3cff */
[----:B------:R-:W4:Y:S01]  /*0ab0*/  @P4 LDG.E R21, desc[UR4][R8.64+0xf4] ;  /* 0x0000f40408154981 */ /* 0x000f22000c1e1900 */
[----:B------:R-:W-:-:S03]  /*0ac0*/  @P2 LOP3.LUT R2, R2, R23, RZ, 0x3c, !PT ;  /* 0x0000001702022212 */ /* 0x000fc600078e3cff */
[----:B------:R-:W4:Y:S01]  /*0ad0*/  @P4 LDG.E R23, desc[UR4][R8.64+0xfc] ;  /* 0x0000fc0408174981 */ /* 0x000f22000c1e1900 */
[----:B------:R-:W-:-:S03]  /*0ae0*/  @P3 LOP3.LUT R4, R4, R25, RZ, 0x3c, !PT ;  /* 0x0000001904043212 */ /* 0x000fc600078e3cff */
[----:B------:R-:W4:Y:S04]  /*0af0*/  @P5 LDG.E R25, desc[UR4][R8.64+0x108] ;  /* 0x0001080408195981 */ /* 0x000f28000c1e1900 */
[----:B------:R-:W4:Y:S01]  /*0b00*/  @P0 LDG.E R27, desc[UR4][R8.64+0x138] ;  /* 0x00013804081b0981 */ /* 0x000f22000c1e1900 */
[----:B---3--:R-:W-:-:S03]  /*0b10*/  @P1 LOP3.LUT R3, R3, R20, RZ, 0x3c, !PT ;  /* 0x0000001403031212 */ /* 0x008fc600078e3cff */
[----:B------:R-:W3:Y:S01]  /*0b20*/  @P3 LDG.E R20, desc[UR4][R8.64+0xec] ;  /* 0x0000ec0408143981 */ /* 0x000ee2000c1e1900 */
[----:B--2---:R-:W-:-:S03]  /*0b30*/  @P3 LOP3.LUT R5, R5, R18, RZ, 0x3c, !PT ;  /* 0x0000001205053212 */ /* 0x004fc600078e3cff */
[----:B------:R-:W2:Y:S01]  /*0b40*/  @P5 LDG.E R18, desc[UR4][R8.64+0x10c] ;  /* 0x00010c0408125981 */ /* 0x000ea2000c1e1900 */
        /* <DEDUP_REMOVED lines=22> */
[----:B------:R-:W-:-:S05]  /*0cb0*/  VIADD R17, R17, 0x10 ;  /* 0x0000001011117836 */ /* 0x000fca0000000000 */
[----:B------:R-:W-:Y:S02]  /*0cc0*/  ISETP.NE.AND P1, PT, R17, 0x20, PT ;  /* 0x000000201100780c */ /* 0x000fe40003f25270 */
[----:B------:R-:W-:Y:S02]  /*0cd0*/  @P5 LOP3.LUT R2, R2, R19, RZ, 0x3c, !PT ;  /* 0x0000001302025212 */ /* 0x000fe400078e3cff */
[----:B------:R-:W-:Y:S02]  /*0ce0*/  @P6 LOP3.LUT R4, R4, R21, RZ, 0x3c, !PT ;  /* 0x0000001504046212 */ /* 0x000fe400078e3cff */
[----:B------:R-:W-:Y:S02]  /*0cf0*/  @P6 LOP3.LUT R5, R5, R22, RZ, 0x3c, !PT ;  /* 0x0000001605056212 */ /* 0x000fe400078e3cff */
[----:B------:R-:W-:Y:S02]  /*0d00*/  @P6 LOP3.LUT R2, R2, R23, RZ, 0x3c, !PT ;  /* 0x0000001702026212 */ /* 0x000fe400078e3cff */
[----:B------:R-:W-:-:S02]  /*0d10*/  @P0 LOP3.LUT R4, R4, R25, RZ, 0x3c, !PT ;  /* 0x0000001904040212 */ /* 0x000fc400078e3cff */
[----:B------:R-:W-:Y:S02]  /*0d20*/  @P0 LOP3.LUT R2, R2, R27, RZ, 0x3c, !PT ;  /* 0x0000001b02020212 */ /* 0x000fe400078e3cff */
[----:B---3--:R-:W-:-:S04]  /*0d30*/  @P5 LOP3.LUT R3, R3, R20, RZ, 0x3c, !PT ;  /* 0x0000001403035212 */ /* 0x008fc800078e3cff */
[----:B--2---:R-:W-:Y:S02]  /*0d40*/  @P6 LOP3.LUT R3, R3, R18, RZ, 0x3c, !PT ;  /* 0x0000001203036212 */ /* 0x004fe400078e3cff */
[----:B----4-:R-:W-:Y:S02]  /*0d50*/  @P0 LOP3.LUT R5, R5, R24, RZ, 0x3c, !PT ;  /* 0x0000001805050212 */ /* 0x010fe400078e3cff */
[----:B------:R-:W-:Y:S01]  /*0d60*/  @P0 LOP3.LUT R3, R3, R26, RZ, 0x3c, !PT ;  /* 0x0000001a03030212 */ /* 0x000fe200078e3cff */
[----:B------:R-:W-:Y:S06]  /*0d70*/  @P1 BRA `(.L_x_9) ;  /* 0xfffffff400481947 */ /* 0x000fec000383ffff */
[----:B------:R-:W-:-:S05]  /*0d80*/  VIADD R15, R15, 0x1 ;  /* 0x000000010f0f7836 */ /* 0x000fca0000000000 */
[----:B------:R-:W-:-:S13]  /*0d90*/  ISETP.NE.AND P0, PT, R15, 0x5, PT ;  /* 0x000000050f00780c */ /* 0x000fda0003f05270 */
[----:B------:R-:W-:Y:S05]  /*0da0*/  @P0 BRA `(.L_x_10) ;  /* 0xfffffff400240947 */ /* 0x000fea000383ffff */
[----:B------:R-:W0:Y:S01]  /*0db0*/  LDC.64 R8, c[0x0][0x380] ;  /* 0x0000e000ff087b82 */ /* 0x000e220000000a00 */
[----:B------:R-:W-:Y:S01]  /*0dc0*/  VIADD R12, R12, 0x1 ;  /* 0x000000010c0c7836 */ /* 0x000fe20000000000 */
[----:B------:R-:W-:-:S04]  /*0dd0*/  LOP3.LUT R15, R0, 0x3, RZ, 0xc0, !PT ;  /* 0x00000003000f7812 */ /* 0x000fc800078ec0ff */
[----:B------:R-:W-:Y:S01]  /*0de0*/  ISETP.GE.U32.AND P0, PT, R12, R15, PT ;  /* 0x0000000f0c00720c */ /* 0x000fe20003f06070 */
[----:B0-----:R-:W-:-:S05]  /*0df0*/  IMAD.WIDE.U32 R8, R14, 0x30, R8 ;  /* 0x000000300e087825 */ /* 0x001fca00078e0008 */
[----:B------:R0:W-:Y:S04]  /*0e00*/  STG.E.64 desc[UR4][R8.64+0x8], R4 ;  /* 0x0000080408007986 */ /* 0x0001e8000c101b04 */
[----:B------:R0:W-:Y:S04]  /*0e10*/  STG.E.64 desc[UR4][R8.64+0x10], R2 ;  /* 0x0000100208007986 */ /* 0x0001e8000c101b04 */
[----:B------:R0:W-:Y:S01]  /*0e20*/  STG.E desc[UR4][R8.64+0x4], R13 ;  /* 0x0000040d08007986 */ /* 0x0001e2000c101904 */
[----:B------:R-:W-:Y:S05]  /*0e30*/  @!P0 BRA `(.L_x_11) ;  /* 0xfffffff000f08947 */ /* 0x000fea000383ffff */
.L_x_8:
[----:B------:R-:W-:Y:S05]  /*0e40*/  BSYNC.RECONVERGENT B1 ;  /* 0x0000000000017941 */ /* 0x000fea0003800200 */
.L_x_7:
[----:B------:R-:W-:Y:S01]  /*0e50*/  ISETP.GT.U32.AND P0, PT, R0, 0x3, PT ;  /* 0x000000030000780c */ /* 0x000fe20003f04070 */
[----:B------:R-:W-:Y:S01]  /*0e60*/  VIADD R10, R10, 0x1 ;  /* 0x000000010a0a7836 */ /* 0x000fe20000000000 */
[--C-:B------:R-:W-:Y:S02]  /*0e70*/  SHF.R.U64 R0, R0, 0x2, R11.reuse ;  /* 0x0000000200007819 */ /* 0x100fe4000000120b */
[----:B------:R-:W-:Y:S02]  /*0e80*/  ISETP.GT.U32.AND.EX P0, PT, R11, RZ, PT, P0 ;  /* 0x000000ff0b00720c */ /* 0x000fe40003f04100 */
[----:B------:R-:W-:-:S11]  /*0e90*/  SHF.R.U32.HI R11, RZ, 0x2, R11 ;  /* 0x00000002ff0b7819 */ /* 0x000fd6000001160b */
[----:B------:R-:W-:Y:S05]  /*0ea0*/  @P0 BRA `(.L_x_12) ;  /* 0xfffffff000b40947 */ /* 0x000fea000383ffff */
.L_x_6:
[----:B------:R-:W-:Y:S05]  /*0eb0*/  BSYNC.RECONVERGENT B0 ;  /* 0x0000000000007941 */ /* 0x000fea0003800200 */
.L_x_5:
[----:B0-----:R-:W0:Y:S01]  /*0ec0*/  S2R R5, SR_TID.X ;  /* 0x0000000000057919 */ /* 0x001e220000002100 */
[----:B------:R-:W0:Y:S02]  /*0ed0*/  LDC.64 R2, c[0x0][0x380] ;  /* 0x0000e000ff027b82 */ /* 0x000e240000000a00 */
[----:B0-----:R-:W-:-:S05]  /*0ee0*/  IMAD.WIDE.U32 R2, R5, 0x30, R2 ;  /* 0x0000003005027825 */ /* 0x001fca00078e0002 */
[----:B------:R-:W-:Y:S04]  /*0ef0*/  STG.E.64 desc[UR4][R2.64+0x18], RZ ;  /* 0x000018ff02007986 */ /* 0x000fe8000c101b04 */
[----:B------:R-:W-:Y:S04]  /*0f00*/  STG.E desc[UR4][R2.64+0x20], RZ ;  /* 0x000020ff02007986 */ /* 0x000fe8000c101904 */
[----:B------:R-:W-:Y:S01]  /*0f10*/  STG.E.64 desc[UR4][R2.64+0x28], RZ ;  /* 0x000028ff02007986 */ /* 0x000fe2000c101b04 */
[----:B------:R-:W-:Y:S05]  /*0f20*/  EXIT ;  /* 0x000000000000794d */ /* 0x000fea0003800000 */
.L_x_13:
        /* <DEDUP_REMOVED lines=13> */
.L_x_15:


//--------------------- .nv.global.init           --------------------------
	.section	.nv.global.init,"aw",@progbits
	.align	4
.nv.global.init:
	.type		mrg32k3aM1SubSeq,@object
	.size		mrg32k3aM1SubSeq,(mrg32k3aM2SubSeq - mrg32k3aM1SubSeq)
mrg32k3aM1SubSeq:
        /*0000*/ 	.byte	0x0b, 0xcc, 0xee, 0x04, 0x73, 0x29, 0x8b, 0x6f, 0xf6, 0x53, 0x03, 0xf6, 0x23, 0xf6, 0xea, 0xda
        /* <DEDUP_REMOVED lines=125> */
	.type		mrg32k3aM2SubSeq,@object
	.size		mrg32k3aM2SubSeq,(mrg32k3aM1 - mrg32k3aM2SubSeq)
mrg32k3aM2SubSeq:
        /* <DEDUP_REMOVED lines=126> */
	.type		mrg32k3aM1,@object
	.size		mrg32k3aM1,(mrg32k3aM1Seq - mrg32k3aM1)
mrg32k3aM1:
        /* <DEDUP_REMOVED lines=144> */
	.type		mrg32k3aM1Seq,@object
	.size		mrg32k3aM1Seq,(mrg32k3aM2 - mrg32k3aM1Seq)
mrg32k3aM1Seq:
        /* <DEDUP_REMOVED lines=144> */
	.type		mrg32k3aM2,@object
	.size		mrg32k3aM2,(mrg32k3aM2Seq - mrg32k3aM2)
mrg32k3aM2:
        /* <DEDUP_REMOVED lines=144> */
	.type		mrg32k3aM2Seq,@object
	.size		mrg32k3aM2Seq,(precalc_xorwow_matrix - mrg32k3aM2Seq)
mrg32k3aM2Seq:
        /* <DEDUP_REMOVED lines=144> */
	.type		precalc_xorwow_matrix,@object
	.size		precalc_xorwow_matrix,(precalc_xorwow_offset_matrix - precalc_xorwow_matrix)
precalc_xorwow_matrix:
        /* <DEDUP_REMOVED lines=6400> */
	.type		precalc_xorwow_offset_matrix,@object
	.size		precalc_xorwow_offset_matrix,(.L_1 - precalc_xorwow_offset_matrix)
precalc_xorwow_offset_matrix:
        /* <DEDUP_REMOVED lines=6400> */
.L_1:


//--------------------- .nv.shared.reserved.0     --------------------------
	.section	.nv.shared.reserved.0,"aw",@nobits
	.weak		__nv_reservedSMEM_offset_0_alias
	.size		__nv_reservedSMEM_offset_0_alias, 0, 64
	.other		__nv_reservedSMEM_offset_0_alias,@"STO_CUDA_RESERVED_SHARED STV_DEFAULT"
__nv_reservedSMEM_offset_0_alias:
	.zero		0
	.zero		64


//--------------------- .nv.constant0._Z6calcPiP17curandStateXORWOWPmm --------------------------
	.section	.nv.constant0._Z6calcPiP17curandStateXORWOWPmm,"a",@progbits
	.sectionflags	@""
	.align	4
.nv.constant0._Z6calcPiP17curandStateXORWOWPmm:
	.zero		920


//--------------------- .nv.constant0._Z13initRandStateP17curandStateXORWOWm --------------------------
	.section	.nv.constant0._Z13initRandStateP17curandStateXORWOWm,"a",@progbits
	.sectionflags	@""
	.align	4
.nv.constant0._Z13initRandStateP17curandStateXORWOWm:
	.zero		912


//--------------------- SYMBOLS --------------------------

	.type		.nv.reservedSmem.offset0,@object
	.size		.nv.reservedSmem.offset0,0x4
